//
// Generated by NVIDIA NVVM Compiler
//
// Compiler Build ID: CL-36424714
// Cuda compilation tools, release 13.0, V13.0.88
// Based on NVVM 20.0.0
//

.version 9.0
.target sm_100
.address_size 64

	// .globl	_Z12R_lin_kernelPdS_d
.func  (.param .align 16 .b8 func_retval0[16]) __internal_trig_reduction_slowpathd
(
	.param .b64 __internal_trig_reduction_slowpathd_param_0
)
;
.global .align 8 .b8 __cudart_i2opi_d[144] = {8, 93, 141, 31, 177, 95, 251, 107, 234, 146, 82, 138, 247, 57, 7, 61, 123, 241, 229, 235, 199, 186, 39, 117, 45, 234, 95, 158, 102, 63, 70, 79, 183, 9, 203, 39, 207, 126, 54, 109, 31, 109, 10, 90, 139, 17, 47, 239, 15, 152, 5, 222, 255, 151, 248, 31, 59, 40, 249, 189, 139, 95, 132, 156, 244, 57, 83, 131, 57, 214, 145, 57, 65, 126, 95, 180, 38, 112, 156, 233, 132, 68, 187, 46, 245, 53, 130, 232, 62, 167, 41, 177, 28, 235, 29, 254, 28, 146, 209, 9, 234, 46, 73, 6, 224, 210, 77, 66, 58, 110, 36, 183, 97, 197, 187, 222, 171, 99, 81, 254, 65, 144, 67, 60, 153, 149, 98, 219, 192, 221, 52, 245, 209, 87, 39, 252, 41, 21, 68, 78, 110, 131, 249, 162};
.global .align 16 .b8 __cudart_sin_cos_coeffs[128] = {70, 210, 176, 44, 241, 229, 90, 190, 146, 227, 172, 105, 227, 29, 199, 62, 161, 98, 219, 25, 160, 1, 42, 191, 24, 8, 17, 17, 17, 17, 129, 63, 84, 85, 85, 85, 85, 85, 197, 191, 0, 0, 0, 0, 0, 0, 0, 0, 0, 0, 0, 0, 0, 0, 0, 0, 100, 129, 253, 32, 131, 255, 168, 189, 40, 133, 239, 193, 167, 238, 33, 62, 217, 230, 6, 142, 79, 126, 146, 190, 233, 188, 221, 25, 160, 1, 250, 62, 71, 93, 193, 22, 108, 193, 86, 191, 81, 85, 85, 85, 85, 85, 165, 63, 0, 0, 0, 0, 0, 0, 224, 191, 0, 0, 0, 0, 0, 0, 240, 63};

.visible .entry _Z12R_lin_kernelPdS_d(
	.param .u64 .ptr .align 1 _Z12R_lin_kernelPdS_d_param_0,
	.param .u64 .ptr .align 1 _Z12R_lin_kernelPdS_d_param_1,
	.param .f64 _Z12R_lin_kernelPdS_d_param_2
)
{
	.reg .pred 	%p<8>;
	.reg .b32 	%r<13>;
	.reg .b64 	%rd<9>;
	.reg .b64 	%fd<18>;

	ld.param.u64 	%rd1, [_Z12R_lin_kernelPdS_d_param_0];
	ld.param.u64 	%rd2, [_Z12R_lin_kernelPdS_d_param_1];
	ld.param.f64 	%fd1, [_Z12R_lin_kernelPdS_d_param_2];
	mov.u32 	%r3, %tid.x;
	mov.u32 	%r4, %ctaid.x;
	mov.u32 	%r5, %ntid.x;
	mad.lo.s32 	%r1, %r4, %r5, %r3;
	mov.u32 	%r6, %tid.y;
	mov.u32 	%r7, %ctaid.y;
	mov.u32 	%r8, %ntid.y;
	mad.lo.s32 	%r9, %r7, %r8, %r6;
	setp.eq.s32 	%p1, %r1, 0;
	setp.eq.s32 	%p2, %r9, 0;
	or.pred  	%p3, %p1, %p2;
	setp.gt.s32 	%p4, %r1, 254;
	or.pred  	%p5, %p4, %p3;
	setp.gt.u32 	%p6, %r9, 254;
	or.pred  	%p7, %p5, %p6;
	@%p7 bra 	$L__BB0_2;
	cvta.to.global.u64 	%rd3, %rd1;
	cvta.to.global.u64 	%rd4, %rd2;
	shl.b32 	%r10, %r1, 8;
	add.s32 	%r11, %r10, %r9;
	mul.wide.s32 	%rd5, %r11, 8;
	add.s64 	%rd6, %rd3, %rd5;
	ld.global.f64 	%fd2, [%rd6];
	div.rn.f64 	%fd3, %fd1, 0d3FA3AF4AE6821DB9;
	add.s32 	%r12, %r11, 256;
	mul.wide.s32 	%rd7, %r12, 8;
	add.s64 	%rd8, %rd4, %rd7;
	ld.global.f64 	%fd4, [%rd8];
	ld.global.f64 	%fd5, [%rd8+-2048];
	add.f64 	%fd6, %fd5, %fd5;
	sub.f64 	%fd7, %fd4, %fd6;
	ld.global.f64 	%fd8, [%rd8+-4096];
	add.f64 	%fd9, %fd8, %fd7;
	mul.f64 	%fd10, %fd3, %fd9;
	sub.f64 	%fd11, %fd2, %fd10;
	ld.global.f64 	%fd12, [%rd8+-2040];
	sub.f64 	%fd13, %fd12, %fd6;
	ld.global.f64 	%fd14, [%rd8+-2056];
	add.f64 	%fd15, %fd14, %fd13;
	mul.f64 	%fd16, %fd3, %fd15;
	sub.f64 	%fd17, %fd11, %fd16;
	st.global.f64 	[%rd6], %fd17;
$L__BB0_2:
	ret;

}
	// .globl	_Z12I_lin_kernelPdS_d
.visible .entry _Z12I_lin_kernelPdS_d(
	.param .u64 .ptr .align 1 _Z12I_lin_kernelPdS_d_param_0,
	.param .u64 .ptr .align 1 _Z12I_lin_kernelPdS_d_param_1,
	.param .f64 _Z12I_lin_kernelPdS_d_param_2
)
{
	.reg .pred 	%p<8>;
	.reg .b32 	%r<13>;
	.reg .b64 	%rd<9>;
	.reg .b64 	%fd<16>;

	ld.param.u64 	%rd1, [_Z12I_lin_kernelPdS_d_param_0];
	ld.param.u64 	%rd2, [_Z12I_lin_kernelPdS_d_param_1];
	ld.param.f64 	%fd1, [_Z12I_lin_kernelPdS_d_param_2];
	mov.u32 	%r3, %tid.x;
	mov.u32 	%r4, %ctaid.x;
	mov.u32 	%r5, %ntid.x;
	mad.lo.s32 	%r1, %r4, %r5, %r3;
	mov.u32 	%r6, %tid.y;
	mov.u32 	%r7, %ctaid.y;
	mov.u32 	%r8, %ntid.y;
	mad.lo.s32 	%r9, %r7, %r8, %r6;
	setp.eq.s32 	%p1, %r1, 0;
	setp.eq.s32 	%p2, %r9, 0;
	or.pred  	%p3, %p1, %p2;
	setp.gt.s32 	%p4, %r1, 254;
	or.pred  	%p5, %p4, %p3;
	setp.gt.u32 	%p6, %r9, 254;
	or.pred  	%p7, %p5, %p6;
	@%p7 bra 	$L__BB1_2;
	cvta.to.global.u64 	%rd3, %rd2;
	cvta.to.global.u64 	%rd4, %rd1;
	shl.b32 	%r10, %r1, 8;
	add.s32 	%r11, %r10, %r9;
	mul.wide.s32 	%rd5, %r11, 8;
	add.s64 	%rd6, %rd3, %rd5;
	ld.global.f64 	%fd2, [%rd6];
	div.rn.f64 	%fd3, %fd1, 0d3FA3AF4AE6821DB9;
	add.s32 	%r12, %r11, 256;
	mul.wide.s32 	%rd7, %r12, 8;
	add.s64 	%rd8, %rd4, %rd7;
	ld.global.f64 	%fd4, [%rd8];
	ld.global.f64 	%fd5, [%rd8+-2048];
	add.f64 	%fd6, %fd5, %fd5;
	sub.f64 	%fd7, %fd4, %fd6;
	ld.global.f64 	%fd8, [%rd8+-4096];
	add.f64 	%fd9, %fd8, %fd7;
	fma.rn.f64 	%fd10, %fd3, %fd9, %fd2;
	ld.global.f64 	%fd11, [%rd8+-2040];
	sub.f64 	%fd12, %fd11, %fd6;
	ld.global.f64 	%fd13, [%rd8+-2056];
	add.f64 	%fd14, %fd13, %fd12;
	fma.rn.f64 	%fd15, %fd3, %fd14, %fd10;
	st.global.f64 	[%rd6], %fd15;
$L__BB1_2:
	ret;

}
	// .globl	_Z13nonlin_kernelPdS_d
.visible .entry _Z13nonlin_kernelPdS_d(
	.param .u64 .ptr .align 1 _Z13nonlin_kernelPdS_d_param_0,
	.param .u64 .ptr .align 1 _Z13nonlin_kernelPdS_d_param_1,
	.param .f64 _Z13nonlin_kernelPdS_d_param_2
)
{
	.reg .pred 	%p<16>;
	.reg .b32 	%r<33>;
	.reg .b64 	%rd<16>;
	.reg .b64 	%fd<79>;

	ld.param.u64 	%rd3, [_Z13nonlin_kernelPdS_d_param_0];
	ld.param.u64 	%rd4, [_Z13nonlin_kernelPdS_d_param_1];
	ld.param.f64 	%fd15, [_Z13nonlin_kernelPdS_d_param_2];
	mov.u32 	%r10, %tid.x;
	mov.u32 	%r11, %ctaid.x;
	mov.u32 	%r12, %ntid.x;
	mad.lo.s32 	%r13, %r11, %r12, %r10;
	mov.u32 	%r14, %tid.y;
	mov.u32 	%r15, %ctaid.y;
	mov.u32 	%r16, %ntid.y;
	mad.lo.s32 	%r17, %r15, %r16, %r14;
	shl.b32 	%r19, %r13, 8;
	add.s32 	%r1, %r19, %r17;
	setp.eq.s32 	%p1, %r13, 0;
	setp.eq.s32 	%p2, %r17, 0;
	or.pred  	%p3, %p1, %p2;
	setp.gt.s32 	%p4, %r13, 254;
	or.pred  	%p5, %p4, %p3;
	setp.gt.u32 	%p6, %r17, 254;
	or.pred  	%p7, %p5, %p6;
	@%p7 bra 	$L__BB2_11;
	cvta.to.global.u64 	%rd5, %rd3;
	cvta.to.global.u64 	%rd6, %rd4;
	mul.wide.s32 	%rd7, %r1, 8;
	add.s64 	%rd1, %rd5, %rd7;
	ld.global.f64 	%fd1, [%rd1];
	add.s64 	%rd2, %rd6, %rd7;
	ld.global.f64 	%fd2, [%rd2];
	mul.f64 	%fd16, %fd2, %fd2;
	fma.rn.f64 	%fd17, %fd1, %fd1, %fd16;
	mul.f64 	%fd18, %fd17, %fd17;
	sub.f64 	%fd19, %fd17, %fd18;
	mul.f64 	%fd3, %fd15, %fd19;
	abs.f64 	%fd4, %fd3;
	setp.neu.f64 	%p8, %fd4, 0d7FF0000000000000;
	@%p8 bra 	$L__BB2_3;
	mov.f64 	%fd25, 0d0000000000000000;
	mul.rn.f64 	%fd77, %fd3, %fd25;
	mov.b32 	%r31, 1;
	bra.uni 	$L__BB2_6;
$L__BB2_3:
	mul.f64 	%fd20, %fd3, 0d3FE45F306DC9C883;
	cvt.rni.s32.f64 	%r30, %fd20;
	cvt.rn.f64.s32 	%fd21, %r30;
	fma.rn.f64 	%fd22, %fd21, 0dBFF921FB54442D18, %fd3;
	fma.rn.f64 	%fd23, %fd21, 0dBC91A62633145C00, %fd22;
	fma.rn.f64 	%fd77, %fd21, 0dB97B839A252049C0, %fd23;
	setp.ltu.f64 	%p9, %fd4, 0d41E0000000000000;
	@%p9 bra 	$L__BB2_5;
	{ // callseq 0, 0
	.param .b64 param0;
	st.param.f64 	[param0], %fd3;
	.param .align 16 .b8 retval0[16];
	call.uni (retval0), 
	__internal_trig_reduction_slowpathd, 
	(
	param0
	);
	ld.param.f64 	%fd77, [retval0];
	ld.param.b32 	%r30, [retval0+8];
	} // callseq 0
$L__BB2_5:
	add.s32 	%r31, %r30, 1;
$L__BB2_6:
	setp.neu.f64 	%p10, %fd4, 0d7FF0000000000000;
	shl.b32 	%r22, %r31, 6;
	cvt.u64.u32 	%rd8, %r22;
	and.b64  	%rd9, %rd8, 64;
	mov.u64 	%rd10, __cudart_sin_cos_coeffs;
	add.s64 	%rd11, %rd10, %rd9;
	mul.rn.f64 	%fd26, %fd77, %fd77;
	and.b32  	%r23, %r31, 1;
	setp.eq.b32 	%p11, %r23, 1;
	selp.f64 	%fd27, 0dBDA8FF8320FD8164, 0d3DE5DB65F9785EBA, %p11;
	ld.global.nc.v2.f64 	{%fd28, %fd29}, [%rd11];
	fma.rn.f64 	%fd30, %fd27, %fd26, %fd28;
	fma.rn.f64 	%fd31, %fd30, %fd26, %fd29;
	ld.global.nc.v2.f64 	{%fd32, %fd33}, [%rd11+16];
	fma.rn.f64 	%fd34, %fd31, %fd26, %fd32;
	fma.rn.f64 	%fd35, %fd34, %fd26, %fd33;
	ld.global.nc.v2.f64 	{%fd36, %fd37}, [%rd11+32];
	fma.rn.f64 	%fd38, %fd35, %fd26, %fd36;
	fma.rn.f64 	%fd39, %fd38, %fd26, %fd37;
	fma.rn.f64 	%fd40, %fd39, %fd77, %fd77;
	fma.rn.f64 	%fd41, %fd39, %fd26, 0d3FF0000000000000;
	selp.f64 	%fd42, %fd41, %fd40, %p11;
	and.b32  	%r24, %r31, 2;
	setp.eq.s32 	%p12, %r24, 0;
	mov.f64 	%fd43, 0d0000000000000000;
	sub.f64 	%fd44, %fd43, %fd42;
	selp.f64 	%fd10, %fd42, %fd44, %p12;
	@%p10 bra 	$L__BB2_8;
	mov.f64 	%fd50, 0d0000000000000000;
	mul.rn.f64 	%fd78, %fd3, %fd50;
	mov.b32 	%r32, 0;
	bra.uni 	$L__BB2_10;
$L__BB2_8:
	mul.f64 	%fd45, %fd3, 0d3FE45F306DC9C883;
	cvt.rni.s32.f64 	%r32, %fd45;
	cvt.rn.f64.s32 	%fd46, %r32;
	fma.rn.f64 	%fd47, %fd46, 0dBFF921FB54442D18, %fd3;
	fma.rn.f64 	%fd48, %fd46, 0dBC91A62633145C00, %fd47;
	fma.rn.f64 	%fd78, %fd46, 0dB97B839A252049C0, %fd48;
	setp.ltu.f64 	%p13, %fd4, 0d41E0000000000000;
	@%p13 bra 	$L__BB2_10;
	{ // callseq 1, 0
	.param .b64 param0;
	st.param.f64 	[param0], %fd3;
	.param .align 16 .b8 retval0[16];
	call.uni (retval0), 
	__internal_trig_reduction_slowpathd, 
	(
	param0
	);
	ld.param.f64 	%fd78, [retval0];
	ld.param.b32 	%r32, [retval0+8];
	} // callseq 1
$L__BB2_10:
	shl.b32 	%r27, %r32, 6;
	cvt.u64.u32 	%rd12, %r27;
	and.b64  	%rd13, %rd12, 64;
	add.s64 	%rd15, %rd10, %rd13;
	mul.rn.f64 	%fd51, %fd78, %fd78;
	and.b32  	%r28, %r32, 1;
	setp.eq.b32 	%p14, %r28, 1;
	selp.f64 	%fd52, 0dBDA8FF8320FD8164, 0d3DE5DB65F9785EBA, %p14;
	ld.global.nc.v2.f64 	{%fd53, %fd54}, [%rd15];
	fma.rn.f64 	%fd55, %fd52, %fd51, %fd53;
	fma.rn.f64 	%fd56, %fd55, %fd51, %fd54;
	ld.global.nc.v2.f64 	{%fd57, %fd58}, [%rd15+16];
	fma.rn.f64 	%fd59, %fd56, %fd51, %fd57;
	fma.rn.f64 	%fd60, %fd59, %fd51, %fd58;
	ld.global.nc.v2.f64 	{%fd61, %fd62}, [%rd15+32];
	fma.rn.f64 	%fd63, %fd60, %fd51, %fd61;
	fma.rn.f64 	%fd64, %fd63, %fd51, %fd62;
	fma.rn.f64 	%fd65, %fd64, %fd78, %fd78;
	fma.rn.f64 	%fd66, %fd64, %fd51, 0d3FF0000000000000;
	selp.f64 	%fd67, %fd66, %fd65, %p14;
	and.b32  	%r29, %r32, 2;
	setp.eq.s32 	%p15, %r29, 0;
	mov.f64 	%fd68, 0d0000000000000000;
	sub.f64 	%fd69, %fd68, %fd67;
	selp.f64 	%fd70, %fd67, %fd69, %p15;
	mul.f64 	%fd71, %fd2, %fd70;
	mul.f64 	%fd72, %fd1, %fd10;
	sub.f64 	%fd73, %fd72, %fd71;
	st.global.f64 	[%rd1], %fd73;
	mul.f64 	%fd74, %fd1, %fd70;
	fma.rn.f64 	%fd75, %fd2, %fd10, %fd74;
	st.global.f64 	[%rd2], %fd75;
$L__BB2_11:
	ret;

}
.func  (.param .align 16 .b8 func_retval0[16]) __internal_trig_reduction_slowpathd(
	.param .b64 __internal_trig_reduction_slowpathd_param_0
)
{
	.local .align 8 .b8 	__local_depot3[40];
	.reg .b64 	%SP;
	.reg .b64 	%SPL;
	.reg .pred 	%p<10>;
	.reg .b32 	%r<47>;
	.reg .b64 	%rd<74>;
	.reg .b64 	%fd<5>;

	mov.u64 	%SPL, __local_depot3;
	ld.param.f64 	%fd4, [__internal_trig_reduction_slowpathd_param_0];
	add.u64 	%rd1, %SPL, 0;
	{
	.reg .b32 %temp; 
	mov.b64 	{%temp, %r1}, %fd4;
	}
	shr.u32 	%r2, %r1, 20;
	and.b32  	%r3, %r2, 2047;
	setp.eq.s32 	%p1, %r3, 2047;
	mov.b32 	%r46, 0;
	@%p1 bra 	$L__BB3_9;
	add.s32 	%r20, %r3, -1024;
	mov.b64 	%rd20, %fd4;
	shl.b64 	%rd2, %rd20, 11;
	shr.u32 	%r4, %r20, 6;
	sub.s32 	%r45, 15, %r4;
	sub.s32 	%r21, 19, %r4;
	setp.lt.u32 	%p2, %r20, 128;
	selp.b32 	%r6, 18, %r21, %p2;
	setp.ge.s32 	%p3, %r45, %r6;
	mov.b64 	%rd70, 0;
	@%p3 bra 	$L__BB3_4;
	add.s32 	%r23, %r6, %r4;
	neg.s32 	%r43, %r23;
	or.b64  	%rd3, %rd2, -9223372036854775808;
	mov.b64 	%rd70, 0;
	mov.b32 	%r42, 0;
	mov.u64 	%rd25, __cudart_i2opi_d;
	mov.u32 	%r44, %r45;
$L__BB3_3:
	.pragma "nounroll";
	mul.wide.s32 	%rd22, %r42, 8;
	add.s64 	%rd23, %rd1, %rd22;
	mul.wide.s32 	%rd24, %r44, 8;
	add.s64 	%rd26, %rd25, %rd24;
	ld.global.nc.u64 	%rd27, [%rd26];
	{
	.reg .u32 %r0, %r1, %r2, %r3, %alo, %ahi, %blo, %bhi, %clo, %chi;
	mov.b64 	{%alo,%ahi}, %rd27;
	mov.b64 	{%blo,%bhi}, %rd3;
	mov.b64 	{%clo,%chi}, %rd70;
	mad.lo.cc.u32 	%r0, %alo, %blo, %clo;
	madc.hi.cc.u32 	%r1, %alo, %blo, %chi;
	madc.hi.u32 	%r2, %alo, %bhi, 0;
	mad.lo.cc.u32 	%r1, %alo, %bhi, %r1;
	madc.hi.cc.u32 	%r2, %ahi, %blo, %r2;
	madc.hi.u32 	%r3, %ahi, %bhi, 0;
	mad.lo.cc.u32 	%r1, %ahi, %blo, %r1;
	madc.lo.cc.u32 	%r2, %ahi, %bhi, %r2;
	addc.u32 	%r3, %r3, 0;
	mov.b64 	%rd28, {%r0,%r1};
	mov.b64 	%rd70, {%r2,%r3};
	}
	st.local.u64 	[%rd23], %rd28;
	add.s32 	%r44, %r44, 1;
	add.s32 	%r43, %r43, 1;
	add.s32 	%r42, %r42, 1;
	setp.ne.s32 	%p4, %r43, -15;
	mov.u32 	%r45, %r6;
	@%p4 bra 	$L__BB3_3;
$L__BB3_4:
	cvt.s64.s32 	%rd29, %r45;
	cvt.u64.u32 	%rd30, %r4;
	add.s64 	%rd31, %rd30, %rd29;
	shl.b64 	%rd32, %rd31, 3;
	add.s64 	%rd33, %rd1, %rd32;
	st.local.u64 	[%rd33+-120], %rd70;
	and.b32  	%r15, %r2, 63;
	ld.local.u64 	%rd72, [%rd1+16];
	ld.local.u64 	%rd71, [%rd1+24];
	setp.eq.s32 	%p5, %r15, 0;
	@%p5 bra 	$L__BB3_6;
	shl.b64 	%rd34, %rd71, %r15;
	shr.u64 	%rd35, %rd72, 1;
	xor.b32  	%r24, %r15, 63;
	shr.u64 	%rd36, %rd35, %r24;
	or.b64  	%rd71, %rd34, %rd36;
	ld.local.u64 	%rd37, [%rd1+8];
	shl.b64 	%rd38, %rd72, %r15;
	shr.u64 	%rd39, %rd37, 1;
	shr.u64 	%rd40, %rd39, %r24;
	or.b64  	%rd72, %rd38, %rd40;
$L__BB3_6:
	and.b32  	%r25, %r1, -2147483648;
	shr.u64 	%rd41, %rd71, 62;
	cvt.u32.u64 	%r26, %rd41;
	mov.b64 	{%r27, %r28}, %rd71;
	mov.b64 	{%r29, %r30}, %rd72;
	shf.l.wrap.b32 	%r31, %r30, %r27, 2;
	shf.l.wrap.b32 	%r32, %r27, %r28, 2;
	mov.b64 	%rd42, {%r31, %r32};
	shl.b64 	%rd43, %rd72, 2;
	shr.u64 	%rd44, %rd42, 63;
	cvt.u32.u64 	%r33, %rd44;
	add.s32 	%r34, %r33, %r26;
	setp.eq.s32 	%p6, %r25, 0;
	neg.s32 	%r35, %r34;
	selp.b32 	%r46, %r34, %r35, %p6;
	setp.gt.s64 	%p7, %rd42, -1;
	mov.b64 	%rd45, 0;
	{
	.reg .u32 %r0, %r1, %r2, %r3, %a0, %a1, %a2, %a3, %b0, %b1, %b2, %b3;
	mov.b64 	{%a0,%a1}, %rd45;
	mov.b64 	{%a2,%a3}, %rd45;
	mov.b64 	{%b0,%b1}, %rd43;
	mov.b64 	{%b2,%b3}, %rd42;
	sub.cc.u32 	%r0, %a0, %b0;
	subc.cc.u32 	%r1, %a1, %b1;
	subc.cc.u32 	%r2, %a2, %b2;
	subc.u32 	%r3, %a3, %b3;
	mov.b64 	%rd46, {%r0,%r1};
	mov.b64 	%rd47, {%r2,%r3};
	}
	xor.b32  	%r36, %r25, -2147483648;
	selp.b64 	%rd73, %rd42, %rd47, %p7;
	selp.b64 	%rd14, %rd43, %rd46, %p7;
	selp.b32 	%r17, %r25, %r36, %p7;
	clz.b64 	%r37, %rd73;
	cvt.u64.u32 	%rd15, %r37;
	setp.eq.s32 	%p8, %r37, 0;
	@%p8 bra 	$L__BB3_8;
	cvt.u32.u64 	%r38, %rd15;
	and.b32  	%r39, %r38, 63;
	shl.b64 	%rd48, %rd73, %r39;
	shr.u64 	%rd49, %rd14, 1;
	not.b32 	%r40, %r38;
	and.b32  	%r41, %r40, 63;
	shr.u64 	%rd50, %rd49, %r41;
	or.b64  	%rd73, %rd48, %rd50;
$L__BB3_8:
	mov.b64 	%rd51, -3958705157555305931;
	{
	.reg .u32 %r0, %r1, %r2, %r3, %alo, %ahi, %blo, %bhi;
	mov.b64 	{%alo,%ahi}, %rd73;
	mov.b64 	{%blo,%bhi}, %rd51;
	mul.lo.u32 	%r0, %alo, %blo;
	mul.hi.u32 	%r1, %alo, %blo;
	mad.lo.cc.u32 	%r1, %alo, %bhi, %r1;
	madc.hi.u32 	%r2, %alo, %bhi, 0;
	mad.lo.cc.u32 	%r1, %ahi, %blo, %r1;
	madc.hi.cc.u32 	%r2, %ahi, %blo, %r2;
	madc.hi.u32 	%r3, %ahi, %bhi, 0;
	mad.lo.cc.u32 	%r2, %ahi, %bhi, %r2;
	addc.u32 	%r3, %r3, 0;
	mov.b64 	%rd52, {%r0,%r1};
	mov.b64 	%rd53, {%r2,%r3};
	}
	setp.gt.s64 	%p9, %rd53, 0;
	{
	.reg .u32 %r0, %r1, %r2, %r3, %a0, %a1, %a2, %a3, %b0, %b1, %b2, %b3;
	mov.b64 	{%a0,%a1}, %rd52;
	mov.b64 	{%a2,%a3}, %rd53;
	mov.b64 	{%b0,%b1}, %rd52;
	mov.b64 	{%b2,%b3}, %rd53;
	add.cc.u32 	%r0, %a0, %b0;
	addc.cc.u32 	%r1, %a1, %b1;
	addc.cc.u32 	%r2, %a2, %b2;
	addc.u32 	%r3, %a3, %b3;
	mov.b64 	%rd54, {%r0,%r1};
	mov.b64 	%rd55, {%r2,%r3};
	}
	selp.b64 	%rd56, %rd55, %rd53, %p9;
	selp.s64 	%rd57, -1, 0, %p9;
	sub.s64 	%rd58, %rd57, %rd15;
	cvt.u64.u32 	%rd59, %r17;
	shl.b64 	%rd60, %rd59, 32;
	add.s64 	%rd61, %rd56, 1;
	shr.u64 	%rd62, %rd61, 10;
	add.s64 	%rd63, %rd62, 1;
	shr.u64 	%rd64, %rd63, 1;
	shl.b64 	%rd65, %rd58, 52;
	add.s64 	%rd66, %rd65, %rd64;
	add.s64 	%rd67, %rd66, 4602678819172646912;
	or.b64  	%rd68, %rd67, %rd60;
	mov.b64 	%fd4, %rd68;
$L__BB3_9:
	st.param.f64 	[func_retval0], %fd4;
	st.param.b32 	[func_retval0+8], %r46;
	ret;

}


// ===== COMPILED SASS (sm_100) =====

	.target	sm_100

	.elftype	@"ET_EXEC"


//--------------------- .note.nv.tkinfo           --------------------------
	.section	.note.nv.tkinfo,"",@"SHT_NOTE"
	.sectionflags	@"SHF_NOTE_NV_TKINFO"
	.tkinfo
        /*0018*/ 	.word	0x00000002
        /*0030*/ 	.string	""
        /*0030*/ 	.string	"ptxas"
        /*0030*/ 	.string	"Cuda compilation tools, release 13.0, V13.0.88"
        /*0030*/ 	.string	"Build cuda_13.0.r13.0/compiler.36424714_0"
        /*0030*/ 	.string	"-arch sm_100 -m 64 "



//--------------------- .note.nv.cuinfo           --------------------------
	.section	.note.nv.cuinfo,"",@"SHT_NOTE"
	.sectionflags	@"SHF_NOTE_NV_CUINFO"
        /*0018*/ 	.short	0x0002
        /*001a*/ 	.short	0x0064
        /*001c*/ 	.short	0x0082
	.zero		2


//--------------------- .nv.info                  --------------------------
	.section	.nv.info,"",@"SHT_CUDA_INFO"
	.align	4


	//----- nvinfo : EIATTR_REGCOUNT
	.align		4
        /*0000*/ 	.byte	0x04, 0x2f
        /*0002*/ 	.short	(.L_3 - .L_2)
	.align		4
.L_2:
        /*0004*/ 	.word	index@(_Z12R_lin_kernelPdS_d)
        /*0008*/ 	.word	0x0000001b


	//----- nvinfo : EIATTR_FRAME_SIZE
	.align		4
.L_3:
        /*000c*/ 	.byte	0x04, 0x11
        /*000e*/ 	.short	(.L_5 - .L_4)
	.align		4
.L_4:
        /*0010*/ 	.word	index@($__internal_1_$__cuda_sm20_div_rn_f64_full)
        /*0014*/ 	.word	0x00000000


	//----- nvinfo : EIATTR_FRAME_SIZE
	.align		4
.L_5:
        /*0018*/ 	.byte	0x04, 0x11
        /*001a*/ 	.short	(.L_7 - .L_6)
	.align		4
.L_6:
        /*001c*/ 	.word	index@(_Z12R_lin_kernelPdS_d)
        /*0020*/ 	.word	0x00000000


	//----- nvinfo : EIATTR_REGCOUNT
	.align		4
.L_7:
        /*0024*/ 	.byte	0x04, 0x2f
        /*0026*/ 	.short	(.L_9 - .L_8)
	.align		4
.L_8:
        /*0028*/ 	.word	index@(_Z12I_lin_kernelPdS_d)
        /*002c*/ 	.word	0x0000001b


	//----- nvinfo : EIATTR_FRAME_SIZE
	.align		4
.L_9:
        /*0030*/ 	.byte	0x04, 0x11
        /*0032*/ 	.short	(.L_11 - .L_10)
	.align		4
.L_10:
        /*0034*/ 	.word	index@($__internal_0_$__cuda_sm20_div_rn_f64_full)
        /*0038*/ 	.word	0x00000000


	//----- nvinfo : EIATTR_FRAME_SIZE
	.align		4
.L_11:
        /*003c*/ 	.byte	0x04, 0x11
        /*003e*/ 	.short	(.L_13 - .L_12)
	.align		4
.L_12:
        /*0040*/ 	.word	index@(_Z12I_lin_kernelPdS_d)
        /*0044*/ 	.word	0x00000000


	//----- nvinfo : EIATTR_REGCOUNT
	.align		4
.L_13:
        /*0048*/ 	.byte	0x04, 0x2f
        /*004a*/ 	.short	(.L_15 - .L_14)
	.align		4
.L_14:
        /*004c*/ 	.word	index@(_Z13nonlin_kernelPdS_d)
        /*0050*/ 	.word	0x00000020


	//----- nvinfo : EIATTR_FRAME_SIZE
	.align		4
.L_15:
        /*0054*/ 	.byte	0x04, 0x11
        /*0056*/ 	.short	(.L_17 - .L_16)
	.align		4
.L_16:
        /*0058*/ 	.word	index@($_Z13nonlin_kernelPdS_d$__internal_trig_reduction_slowpathd)
        /*005c*/ 	.word	0x00000028


	//----- nvinfo : EIATTR_FRAME_SIZE
	.align		4
.L_17:
        /*0060*/ 	.byte	0x04, 0x11
        /*0062*/ 	.short	(.L_19 - .L_18)
	.align		4
.L_18:
        /*0064*/ 	.word	index@(_Z13nonlin_kernelPdS_d)
        /*0068*/ 	.word	0x00000028


	//----- nvinfo : EIATTR_MIN_STACK_SIZE
	.align		4
.L_19:
        /*006c*/ 	.byte	0x04, 0x12
        /*006e*/ 	.short	(.L_21 - .L_20)
	.align		4
.L_20:
        /*0070*/ 	.word	index@(_Z13nonlin_kernelPdS_d)
        /*0074*/ 	.word	0x00000028


	//----- nvinfo : EIATTR_MIN_STACK_SIZE
	.align		4
.L_21:
        /*0078*/ 	.byte	0x04, 0x12
        /*007a*/ 	.short	(.L_23 - .L_22)
	.align		4
.L_22:
        /*007c*/ 	.word	index@(_Z12I_lin_kernelPdS_d)
        /*0080*/ 	.word	0x00000000


	//----- nvinfo : EIATTR_MIN_STACK_SIZE
	.align		4
.L_23:
        /*0084*/ 	.byte	0x04, 0x12
        /*0086*/ 	.short	(.L_25 - .L_24)
	.align		4
.L_24:
        /*0088*/ 	.word	index@(_Z12R_lin_kernelPdS_d)
        /*008c*/ 	.word	0x00000000
.L_25:


//--------------------- .nv.compat                --------------------------
	.section	.nv.compat,"",@"SHT_CUDA_COMPAT_INFO"
	.align	4
        /*0000*/ 	.byte	0x02, 0x09, 0x00, 0x00, 0x02, 0x02, 0x01, 0x00, 0x02, 0x05, 0x05, 0x00, 0x03, 0x07, 0x01, 0x01
        /*0010*/ 	.byte	0x02, 0x03, 0x00, 0x00, 0x02, 0x06, 0x01, 0x00, 0x04, 0x0b, 0x08, 0x00, 0x01, 0x00, 0x00, 0x00
        /*0020*/ 	.byte	0x00, 0x00, 0x00, 0x00


//--------------------- .nv.info._Z13nonlin_kernelPdS_d --------------------------
	.section	.nv.info._Z13nonlin_kernelPdS_d,"",@"SHT_CUDA_INFO"
	.sectionflags	@""
	.align	4


	//----- nvinfo : EIATTR_CUDA_API_VERSION
	.align		4
        /*0000*/ 	.byte	0x04, 0x37
        /*0002*/ 	.short	(.L_27 - .L_26)
.L_26:
        /*0004*/ 	.word	0x00000082


	//----- nvinfo : EIATTR_KPARAM_INFO
	.align		4
.L_27:
        /*0008*/ 	.byte	0x04, 0x17
        /*000a*/ 	.short	(.L_29 - .L_28)
.L_28:
        /*000c*/ 	.word	0x00000000
        /*0010*/ 	.short	0x0002
        /*0012*/ 	.short	0x0010
        /*0014*/ 	.byte	0x00, 0xf0, 0x21, 0x00


	//----- nvinfo : EIATTR_KPARAM_INFO
	.align		4
.L_29:
        /*0018*/ 	.byte	0x04, 0x17
        /*001a*/ 	.short	(.L_31 - .L_30)
.L_30:
        /*001c*/ 	.word	0x00000000
        /*0020*/ 	.short	0x0001
        /*0022*/ 	.short	0x0008
        /*0024*/ 	.byte	0x00, 0xf5, 0x21, 0x00


	//----- nvinfo : EIATTR_KPARAM_INFO
	.align		4
.L_31:
        /*0028*/ 	.byte	0x04, 0x17
        /*002a*/ 	.short	(.L_33 - .L_32)
.L_32:
        /*002c*/ 	.word	0x00000000
        /*0030*/ 	.short	0x0000
        /*0032*/ 	.short	0x0000
        /*0034*/ 	.byte	0x00, 0xf5, 0x21, 0x00


	//----- nvinfo : EIATTR_SPARSE_MMA_MASK
	.align		4
.L_33:
        /*0038*/ 	.byte	0x03, 0x50
        /*003a*/ 	.short	0x0000


	//----- nvinfo : EIATTR_MAXREG_COUNT
	.align		4
        /*003c*/ 	.byte	0x03, 0x1b
        /*003e*/ 	.short	0x00ff


	//----- nvinfo : EIATTR_MERCURY_ISA_VERSION
	.align		4
        /*0040*/ 	.byte	0x03, 0x5f
        /*0042*/ 	.short	0x0101


	//----- nvinfo : EIATTR_VRC_CTA_INIT_COUNT
	.align		4
        /*0044*/ 	.byte	0x02, 0x4a
	.zero		1
	.zero		1


	//----- nvinfo : EIATTR_EXIT_INSTR_OFFSETS
	.align		4
        /*0048*/ 	.byte	0x04, 0x1c
        /*004a*/ 	.short	(.L_35 - .L_34)


	//   ....[0]....
.L_34:
        /*004c*/ 	.word	0x000000e0


	//   ....[1]....
        /*0050*/ 	.word	0x00000970


	//----- nvinfo : EIATTR_CRS_STACK_SIZE
	.align		4
.L_35:
        /*0054*/ 	.byte	0x04, 0x1e
        /*0056*/ 	.short	(.L_37 - .L_36)
.L_36:
        /*0058*/ 	.word	0x00000000


	//----- nvinfo : EIATTR_CBANK_PARAM_SIZE
	.align		4
.L_37:
        /*005c*/ 	.byte	0x03, 0x19
        /*005e*/ 	.short	0x0018


	//----- nvinfo : EIATTR_PARAM_CBANK
	.align		4
        /*0060*/ 	.byte	0x04, 0x0a
        /*0062*/ 	.short	(.L_39 - .L_38)
	.align		4
.L_38:
        /*0064*/ 	.word	index@(.nv.constant0._Z13nonlin_kernelPdS_d)
        /*0068*/ 	.short	0x0380
        /*006a*/ 	.short	0x0018


	//----- nvinfo : EIATTR_SW_WAR
	.align		4
.L_39:
        /*006c*/ 	.byte	0x04, 0x36
        /*006e*/ 	.short	(.L_41 - .L_40)
.L_40:
        /*0070*/ 	.word	0x00000008
.L_41:


//--------------------- .nv.info._Z12I_lin_kernelPdS_d --------------------------
	.section	.nv.info._Z12I_lin_kernelPdS_d,"",@"SHT_CUDA_INFO"
	.sectionflags	@""
	.align	4


	//----- nvinfo : EIATTR_CUDA_API_VERSION
	.align		4
        /*0000*/ 	.byte	0x04, 0x37
        /*0002*/ 	.short	(.L_43 - .L_42)
.L_42:
        /*0004*/ 	.word	0x00000082


	//----- nvinfo : EIATTR_KPARAM_INFO
	.align		4
.L_43:
        /*0008*/ 	.byte	0x04, 0x17
        /*000a*/ 	.short	(.L_45 - .L_44)
.L_44:
        /*000c*/ 	.word	0x00000000
        /*0010*/ 	.short	0x0002
        /*0012*/ 	.short	0x0010
        /*0014*/ 	.byte	0x00, 0xf0, 0x21, 0x00


	//----- nvinfo : EIATTR_KPARAM_INFO
	.align		4
.L_45:
        /*0018*/ 	.byte	0x04, 0x17
        /*001a*/ 	.short	(.L_47 - .L_46)
.L_46:
        /*001c*/ 	.word	0x00000000
        /*0020*/ 	.short	0x0001
        /*0022*/ 	.short	0x0008
        /*0024*/ 	.byte	0x00, 0xf5, 0x21, 0x00


	//----- nvinfo : EIATTR_KPARAM_INFO
	.align		4
.L_47:
        /*0028*/ 	.byte	0x04, 0x17
        /*002a*/ 	.short	(.L_49 - .L_48)
.L_48:
        /*002c*/ 	.word	0x00000000
        /*0030*/ 	.short	0x0000
        /*0032*/ 	.short	0x0000
        /*0034*/ 	.byte	0x00, 0xf5, 0x21, 0x00


	//----- nvinfo : EIATTR_SPARSE_MMA_MASK
	.align		4
.L_49:
        /*0038*/ 	.byte	0x03, 0x50
        /*003a*/ 	.short	0x0000


	//----- nvinfo : EIATTR_MAXREG_COUNT
	.align		4
        /*003c*/ 	.byte	0x03, 0x1b
        /*003e*/ 	.short	0x00ff


	//----- nvinfo : EIATTR_MERCURY_ISA_VERSION
	.align		4
        /*0040*/ 	.byte	0x03, 0x5f
        /*0042*/ 	.short	0x0101


	//----- nvinfo : EIATTR_VRC_CTA_INIT_COUNT
	.align		4
        /*0044*/ 	.byte	0x02, 0x4a
	.zero		1
	.zero		1


	//----- nvinfo : EIATTR_EXIT_INSTR_OFFSETS
	.align		4
        /*0048*/ 	.byte	0x04, 0x1c
        /*004a*/ 	.short	(.L_51 - .L_50)


	//   ....[0]....
.L_50:
        /*004c*/ 	.word	0x000000d0


	//   ....[1]....
        /*0050*/ 	.word	0x00000370


	//----- nvinfo : EIATTR_CRS_STACK_SIZE
	.align		4
.L_51:
        /*0054*/ 	.byte	0x04, 0x1e
        /*0056*/ 	.short	(.L_53 - .L_52)
.L_52:
        /*0058*/ 	.word	0x00000000


	//----- nvinfo : EIATTR_CBANK_PARAM_SIZE
	.align		4
.L_53:
        /*005c*/ 	.byte	0x03, 0x19
        /*005e*/ 	.short	0x0018


	//----- nvinfo : EIATTR_PARAM_CBANK
	.align		4
        /*0060*/ 	.byte	0x04, 0x0a
        /*0062*/ 	.short	(.L_55 - .L_54)
	.align		4
.L_54:
        /*0064*/ 	.word	index@(.nv.constant0._Z12I_lin_kernelPdS_d)
        /*0068*/ 	.short	0x0380
        /*006a*/ 	.short	0x0018


	//----- nvinfo : EIATTR_SW_WAR
	.align		4
.L_55:
        /*006c*/ 	.byte	0x04, 0x36
        /*006e*/ 	.short	(.L_57 - .L_56)
.L_56:
        /*0070*/ 	.word	0x00000008
.L_57:


//--------------------- .nv.info._Z12R_lin_kernelPdS_d --------------------------
	.section	.nv.info._Z12R_lin_kernelPdS_d,"",@"SHT_CUDA_INFO"
	.sectionflags	@""
	.align	4


	//----- nvinfo : EIATTR_CUDA_API_VERSION
	.align		4
        /*0000*/ 	.byte	0x04, 0x37
        /*0002*/ 	.short	(.L_59 - .L_58)
.L_58:
        /*0004*/ 	.word	0x00000082


	//----- nvinfo : EIATTR_KPARAM_INFO
	.align		4
.L_59:
        /*0008*/ 	.byte	0x04, 0x17
        /*000a*/ 	.short	(.L_61 - .L_60)
.L_60:
        /*000c*/ 	.word	0x00000000
        /*0010*/ 	.short	0x0002
        /*0012*/ 	.short	0x0010
        /*0014*/ 	.byte	0x00, 0xf0, 0x21, 0x00


	//----- nvinfo : EIATTR_KPARAM_INFO
	.align		4
.L_61:
        /*0018*/ 	.byte	0x04, 0x17
        /*001a*/ 	.short	(.L_63 - .L_62)
.L_62:
        /*001c*/ 	.word	0x00000000
        /*0020*/ 	.short	0x0001
        /*0022*/ 	.short	0x0008
        /*0024*/ 	.byte	0x00, 0xf5, 0x21, 0x00


	//----- nvinfo : EIATTR_KPARAM_INFO
	.align		4
.L_63:
        /*0028*/ 	.byte	0x04, 0x17
        /*002a*/ 	.short	(.L_65 - .L_64)
.L_64:
        /*002c*/ 	.word	0x00000000
        /*0030*/ 	.short	0x0000
        /*0032*/ 	.short	0x0000
        /*0034*/ 	.byte	0x00, 0xf5, 0x21, 0x00


	//----- nvinfo : EIATTR_SPARSE_MMA_MASK
	.align		4
.L_65:
        /*0038*/ 	.byte	0x03, 0x50
        /*003a*/ 	.short	0x0000


	//----- nvinfo : EIATTR_MAXREG_COUNT
	.align		4
        /*003c*/ 	.byte	0x03, 0x1b
        /*003e*/ 	.short	0x00ff


	//----- nvinfo : EIATTR_MERCURY_ISA_VERSION
	.align		4
        /*0040*/ 	.byte	0x03, 0x5f
        /*0042*/ 	.short	0x0101


	//----- nvinfo : EIATTR_VRC_CTA_INIT_COUNT
	.align		4
        /*0044*/ 	.byte	0x02, 0x4a
	.zero		1
	.zero		1


	//----- nvinfo : EIATTR_EXIT_INSTR_OFFSETS
	.align		4
        /*0048*/ 	.byte	0x04, 0x1c
        /*004a*/ 	.short	(.L_67 - .L_66)


	//   ....[0]....
.L_66:
        /*004c*/ 	.word	0x000000d0


	//   ....[1]....
        /*0050*/ 	.word	0x00000370


	//----- nvinfo : EIATTR_CRS_STACK_SIZE
	.align		4
.L_67:
        /*0054*/ 	.byte	0x04, 0x1e
        /*0056*/ 	.short	(.L_69 - .L_68)
.L_68:
        /*0058*/ 	.word	0x00000000


	//----- nvinfo : EIATTR_CBANK_PARAM_SIZE
	.align		4
.L_69:
        /*005c*/ 	.byte	0x03, 0x19
        /*005e*/ 	.short	0x0018


	//----- nvinfo : EIATTR_PARAM_CBANK
	.align		4
        /*0060*/ 	.byte	0x04, 0x0a
        /*0062*/ 	.short	(.L_71 - .L_70)
	.align		4
.L_70:
        /*0064*/ 	.word	index@(.nv.constant0._Z12R_lin_kernelPdS_d)
        /*0068*/ 	.short	0x0380
        /*006a*/ 	.short	0x0018


	//----- nvinfo : EIATTR_SW_WAR
	.align		4
.L_71:
        /*006c*/ 	.byte	0x04, 0x36
        /*006e*/ 	.short	(.L_73 - .L_72)
.L_72:
        /*0070*/ 	.word	0x00000008
.L_73:


//--------------------- .nv.callgraph             --------------------------
	.section	.nv.callgraph,"",@"SHT_CUDA_CALLGRAPH"
	.align	4
	.sectionentsize	8
	.align		4
        /*0000*/ 	.word	0x00000000
	.align		4
        /*0004*/ 	.word	0xffffffff
	.align		4
        /*0008*/ 	.word	0x00000000
	.align		4
        /*000c*/ 	.word	0xfffffffe
	.align		4
        /*0010*/ 	.word	0x00000000
	.align		4
        /*0014*/ 	.word	0xfffffffd
	.align		4
        /*0018*/ 	.word	0x00000000
	.align		4
        /*001c*/ 	.word	0xfffffffc


//--------------------- .nv.constant4             --------------------------
	.section	.nv.constant4,"a",@progbits
	.align	8
	.align		8
.nv.constant4:
        /*0000*/ 	.dword	__cudart_i2opi_d
	.align		8
        /*0008*/ 	.dword	__cudart_sin_cos_coeffs


//--------------------- .text._Z13nonlin_kernelPdS_d --------------------------
	.section	.text._Z13nonlin_kernelPdS_d,"ax",@progbits
	.align	128
        .global         _Z13nonlin_kernelPdS_d
        .type           _Z13nonlin_kernelPdS_d,@function
        .size           _Z13nonlin_kernelPdS_d,(.L_x_24 - _Z13nonlin_kernelPdS_d)
        .other          _Z13nonlin_kernelPdS_d,@"STO_CUDA_ENTRY STV_DEFAULT"
_Z13nonlin_kernelPdS_d:
.text._Z13nonlin_kernelPdS_d:
[----:B------:R-:W0:Y:S01]  /*0000*/  LDC R1, c[0x0][0x37c] ;  /* 0x0000df00ff017b82 */ /* 0x000e220000000800 */
[----:B------:R-:W1:Y:S07]  /*0010*/  S2R R5, SR_TID.Y ;  /* 0x0000000000057919 */ /* 0x000e6e0000002200 */
[----:B------:R-:W2:Y:S01]  /*0020*/  LDC R3, c[0x0][0x360] ;  /* 0x0000d800ff037b82 */ /* 0x000ea20000000800 */
[----:B0-----:R-:W-:Y:S01]  /*0030*/  VIADD R1, R1, 0xffffffd8 ;  /* 0xffffffd801017836 */ /* 0x001fe20000000000 */
[----:B------:R-:W2:Y:S06]  /*0040*/  S2R R0, SR_TID.X ;  /* 0x0000000000007919 */ /* 0x000eac0000002100 */
[----:B------:R-:W1:Y:S08]  /*0050*/  S2UR UR5, SR_CTAID.Y ;  /* 0x00000000000579c3 */ /* 0x000e700000002600 */
[----:B------:R-:W1:Y:S08]  /*0060*/  LDC R2, c[0x0][0x364] ;  /* 0x0000d900ff027b82 */ /* 0x000e700000000800 */
[----:B------:R-:W2:Y:S01]  /*0070*/  S2UR UR4, SR_CTAID.X ;  /* 0x00000000000479c3 */ /* 0x000ea20000002500 */
[----:B-1----:R-:W-:-:S05]  /*0080*/  IMAD R5, R2, UR5, R5 ;  /* 0x0000000502057c24 */ /* 0x002fca000f8e0205 */
[----:B------:R-:W-:Y:S01]  /*0090*/  ISETP.NE.AND P0, PT, R5, RZ, PT ;  /* 0x000000ff0500720c */ /* 0x000fe20003f05270 */
[----:B--2---:R-:W-:-:S05]  /*00a0*/  IMAD R0, R3, UR4, R0 ;  /* 0x0000000403007c24 */ /* 0x004fca000f8e0200 */
[----:B------:R-:W-:-:S04]  /*00b0*/  ISETP.EQ.OR P0, PT, R0, RZ, !P0 ;  /* 0x000000ff0000720c */ /* 0x000fc80004702670 */
[----:B------:R-:W-:-:S04]  /*00c0*/  ISETP.GT.OR P0, PT, R0, 0xfe, P0 ;  /* 0x000000fe0000780c */ /* 0x000fc80000704670 */
[----:B------:R-:W-:-:S13]  /*00d0*/  ISETP.GT.U32.OR P0, PT, R5, 0xfe, P0 ;  /* 0x000000fe0500780c */ /* 0x000fda0000704470 */
[----:B------:R-:W-:Y:S05]  /*00e0*/  @P0 EXIT ;  /* 0x000000000000094d */ /* 0x000fea0003800000 */
[----:B------:R-:W0:Y:S01]  /*00f0*/  LDC.64 R2, c[0x0][0x388] ;  /* 0x0000e200ff027b82 */ /* 0x000e220000000a00 */
[----:B------:R-:W1:Y:S01]  /*0100*/  LDCU.64 UR4, c[0x0][0x358] ;  /* 0x00006b00ff0477ac */ /* 0x000e620008000a00 */
[----:B------:R-:W-:Y:S01]  /*0110*/  IMAD R7, R0, 0x100, R5 ;  /* 0x0000010000077824 */ /* 0x000fe200078e0205 */
[----:B------:R-:W2:Y:S05]  /*0120*/  LDCU.64 UR6, c[0x0][0x390] ;  /* 0x00007200ff0677ac */ /* 0x000eaa0008000a00 */
[----:B------:R-:W3:Y:S01]  /*0130*/  LDC.64 R20, c[0x0][0x380] ;  /* 0x0000e000ff147b82 */ /* 0x000ee20000000a00 */
[----:B0-----:R-:W-:-:S05]  /*0140*/  IMAD.WIDE R2, R7, 0x8, R2 ;  /* 0x0000000807027825 */ /* 0x001fca00078e0202 */
[----:B-1----:R-:W4:Y:S01]  /*0150*/  LDG.E.64 R4, desc[UR4][R2.64] ;  /* 0x0000000402047981 */ /* 0x002f22000c1e1b00 */
[----:B---3--:R-:W-:-:S05]  /*0160*/  IMAD.WIDE R20, R7, 0x8, R20 ;  /* 0x0000000807147825 */ /* 0x008fca00078e0214 */
[----:B------:R-:W3:Y:S01]  /*0170*/  LDG.E.64 R6, desc[UR4][R20.64] ;  /* 0x0000000414067981 */ /* 0x000ee2000c1e1b00 */
[----:B------:R-:W-:Y:S01]  /*0180*/  BSSY.RECONVERGENT B0, `(.L_x_0) ;  /* 0x0000023000007945 */ /* 0x000fe20003800200 */
[----:B----4-:R-:W-:-:S08]  /*0190*/  DMUL R8, R4, R4 ;  /* 0x0000000404087228 */ /* 0x010fd00000000000 */
[----:B---3--:R-:W-:-:S08]  /*01a0*/  DFMA R8, R6, R6, R8 ;  /* 0x000000060608722b */ /* 0x008fd00000000008 */
[----:B------:R-:W-:-:S08]  /*01b0*/  DFMA R22, -R8, R8, R8 ;  /* 0x000000080816722b */ /* 0x000fd00000000108 */
[----:B--2---:R-:W-:-:S08]  /*01c0*/  DMUL R22, R22, UR6 ;  /* 0x0000000616167c28 */ /* 0x004fd00008000000 */
[----:B------:R-:W-:-:S14]  /*01d0*/  DSETP.NEU.AND P0, PT, |R22|, +INF , PT ;  /* 0x7ff000001600742a */ /* 0x000fdc0003f0d200 */
[----:B------:R-:W-:Y:S01]  /*01e0*/  @!P0 DMUL R24, RZ, R22 ;  /* 0x00000016ff188228 */ /* 0x000fe20000000000 */
[----:B------:R-:W-:Y:S01]  /*01f0*/  @!P0 IMAD.MOV.U32 R0, RZ, RZ, 0x1 ;  /* 0x00000001ff008424 */ /* 0x000fe200078e00ff */
[----:B------:R-:W-:Y:S09]  /*0200*/  @!P0 BRA `(.L_x_1) ;  /* 0x0000000000688947 */ /* 0x000ff20003800000 */
[----:B------:R-:W-:Y:S01]  /*0210*/  UMOV UR6, 0x6dc9c883 ;  /* 0x6dc9c88300067882 */ /* 0x000fe20000000000 */
[----:B------:R-:W-:Y:S01]  /*0220*/  UMOV UR7, 0x3fe45f30 ;  /* 0x3fe45f3000077882 */ /* 0x000fe20000000000 */
[C---:B------:R-:W-:Y:S01]  /*0230*/  DSETP.GE.AND P0, PT, |R22|.reuse, 2.14748364800000000000e+09, PT ;  /* 0x41e000001600742a */ /* 0x040fe20003f06200 */
[----:B------:R-:W-:Y:S01]  /*0240*/  BSSY.RECONVERGENT B1, `(.L_x_2) ;  /* 0x0000015000017945 */ /* 0x000fe20003800200 */
[----:B------:R-:W-:Y:S01]  /*0250*/  DMUL R8, R22, UR6 ;  /* 0x0000000616087c28 */ /* 0x000fe20008000000 */
[----:B------:R-:W-:Y:S01]  /*0260*/  UMOV UR6, 0x54442d18 ;  /* 0x54442d1800067882 */ /* 0x000fe20000000000 */
[----:B------:R-:W-:-:S04]  /*0270*/  UMOV UR7, 0x3ff921fb ;  /* 0x3ff921fb00077882 */ /* 0x000fc80000000000 */
[----:B------:R-:W0:Y:S08]  /*0280*/  F2I.F64 R0, R8 ;  /* 0x0000000800007311 */ /* 0x000e300000301100 */
[----:B0-----:R-:W0:Y:S02]  /*0290*/  I2F.F64 R24, R0 ;  /* 0x0000000000187312 */ /* 0x001e240000201c00 */
[----:B0-----:R-:W-:Y:S01]  /*02a0*/  DFMA R10, R24, -UR6, R22 ;  /* 0x80000006180a7c2b */ /* 0x001fe20008000016 */
[----:B------:R-:W-:Y:S01]  /*02b0*/  UMOV UR6, 0x33145c00 ;  /* 0x33145c0000067882 */ /* 0x000fe20000000000 */
[----:B------:R-:W-:-:S06]  /*02c0*/  UMOV UR7, 0x3c91a626 ;  /* 0x3c91a62600077882 */ /* 0x000fcc0000000000 */
[----:B------:R-:W-:Y:S01]  /*02d0*/  DFMA R10, R24, -UR6, R10 ;  /* 0x80000006180a7c2b */ /* 0x000fe2000800000a */
[----:B------:R-:W-:Y:S01]  /*02e0*/  UMOV UR6, 0x252049c0 ;  /* 0x252049c000067882 */ /* 0x000fe20000000000 */
[----:B------:R-:W-:-:S06]  /*02f0*/  UMOV UR7, 0x397b839a ;  /* 0x397b839a00077882 */ /* 0x000fcc0000000000 */
[----:B------:R-:W-:Y:S01]  /*0300*/  DFMA R24, R24, -UR6, R10 ;  /* 0x8000000618187c2b */ /* 0x000fe2000800000a */
[----:B------:R-:W-:Y:S10]  /*0310*/  @!P0 BRA `(.L_x_3) ;  /* 0x00000000001c8947 */ /* 0x000ff40003800000 */
[----:B------:R-:W-:Y:S01]  /*0320*/  IMAD.MOV.U32 R0, RZ, RZ, R22 ;  /* 0x000000ffff007224 */ /* 0x000fe200078e0016 */
[----:B------:R-:W-:Y:S01]  /*0330*/  MOV R18, 0x360 ;  /* 0x0000036000127802 */ /* 0x000fe20000000f00 */
[----:B------:R-:W-:-:S07]  /*0340*/  IMAD.MOV.U32 R17, RZ, RZ, R23 ;  /* 0x000000ffff117224 */ /* 0x000fce00078e0017 */
[----:B------:R-:W-:Y:S05]  /*0350*/  CALL.REL.NOINC `($_Z13nonlin_kernelPdS_d$__internal_trig_reduction_slowpathd) ;  /* 0x0000000400887944 */ /* 0x000fea0003c00000 */
[----:B------:R-:W-:Y:S02]  /*0360*/  IMAD.MOV.U32 R0, RZ, RZ, R12 ;  /* 0x000000ffff007224 */ /* 0x000fe400078e000c */
[----:B------:R-:W-:Y:S02]  /*0370*/  IMAD.MOV.U32 R24, RZ, RZ, R26 ;  /* 0x000000ffff187224 */ /* 0x000fe400078e001a */
[----:B------:R-:W-:-:S07]  /*0380*/  IMAD.MOV.U32 R25, RZ, RZ, R27 ;  /* 0x000000ffff197224 */ /* 0x000fce00078e001b */
.L_x_3:
[----:B------:R-:W-:Y:S05]  /*0390*/  BSYNC.RECONVERGENT B1 ;  /* 0x0000000000017941 */ /* 0x000fea0003800200 */
.L_x_2:
[----:B------:R-:W-:-:S07]  /*03a0*/  VIADD R0, R0, 0x1 ;  /* 0x0000000100007836 */ /* 0x000fce0000000000 */
.L_x_1:
[----:B------:R-:W-:Y:S05]  /*03b0*/  BSYNC.RECONVERGENT B0 ;  /* 0x0000000000007941 */ /* 0x000fea0003800200 */
.L_x_0:
[----:B------:R-:W0:Y:S01]  /*03c0*/  LDCU.64 UR6, c[0x4][0x8] ;  /* 0x01000100ff0677ac */ /* 0x000e220008000a00 */
[----:B------:R-:W-:-:S05]  /*03d0*/  IMAD.SHL.U32 R8, R0, 0x40, RZ ;  /* 0x0000004000087824 */ /* 0x000fca00078e00ff */
[----:B------:R-:W-:-:S04]  /*03e0*/  LOP3.LUT R8, R8, 0x40, RZ, 0xc0, !PT ;  /* 0x0000004008087812 */ /* 0x000fc800078ec0ff */
[----:B0-----:R-:W-:-:S05]  /*03f0*/  IADD3 R16, P0, PT, R8, UR6, RZ ;  /* 0x0000000608107c10 */ /* 0x001fca000ff1e0ff */
[----:B------:R-:W-:-:S05]  /*0400*/  IMAD.X R17, RZ, RZ, UR7, P0 ;  /* 0x00000007ff117e24 */ /* 0x000fca00080e06ff */
[----:B------:R-:W2:Y:S04]  /*0410*/  LDG.E.128.CONSTANT R8, desc[UR4][R16.64] ;  /* 0x0000000410087981 */ /* 0x000ea8000c1e9d00 */
[----:B------:R-:W3:Y:S04]  /*0420*/  LDG.E.128.CONSTANT R12, desc[UR4][R16.64+0x10] ;  /* 0x00001004100c7981 */ /* 0x000ee8000c1e9d00 */
[----:B------:R-:W4:Y:S01]  /*0430*/  LDG.E.128.CONSTANT R16, desc[UR4][R16.64+0x20] ;  /* 0x0000200410107981 */ /* 0x000f22000c1e9d00 */
[----:B------:R-:W-:Y:S01]  /*0440*/  LOP3.LUT R26, R0, 0x1, RZ, 0xc0, !PT ;  /* 0x00000001001a7812 */ /* 0x000fe200078ec0ff */
[----:B------:R-:W-:Y:S01]  /*0450*/  IMAD.MOV.U32 R27, RZ, RZ, 0x3da8ff83 ;  /* 0x3da8ff83ff1b7424 */ /* 0x000fe200078e00ff */
[----:B------:R-:W-:Y:S01]  /*0460*/  DMUL R28, R24, R24 ;  /* 0x00000018181c7228 */ /* 0x000fe20000000000 */
[----:B------:R-:W-:Y:S01]  /*0470*/  BSSY.RECONVERGENT B0, `(.L_x_4) ;  /* 0x000002c000007945 */ /* 0x000fe20003800200 */
[----:B------:R-:W-:Y:S01]  /*0480*/  ISETP.NE.U32.AND P0, PT, R26, 0x1, PT ;  /* 0x000000011a00780c */ /* 0x000fe20003f05070 */
[----:B------:R-:W-:Y:S01]  /*0490*/  IMAD.MOV.U32 R26, RZ, RZ, 0x20fd8164 ;  /* 0x20fd8164ff1a7424 */ /* 0x000fe200078e00ff */
[----:B------:R-:W-:-:S02]  /*04a0*/  DSETP.NEU.AND P1, PT, |R22|, +INF , PT ;  /* 0x7ff000001600742a */ /* 0x000fc40003f2d200 */
[----:B------:R-:W-:Y:S02]  /*04b0*/  FSEL R27, -R27, 0.11223486810922622681, !P0 ;  /* 0x3de5db651b1b7808 */ /* 0x000fe40004000100 */
[----:B------:R-:W-:-:S06]  /*04c0*/  FSEL R26, R26, -8.06006814911005101289e+34, !P0 ;  /* 0xf9785eba1a1a7808 */ /* 0x000fcc0004000000 */
[----:B--2---:R-:W-:-:S04]  /*04d0*/  DFMA R8, R28, R26, R8 ;  /* 0x0000001a1c08722b */ /* 0x004fc80000000008 */
[----:B------:R-:W-:-:S04]  /*04e0*/  @!P1 DMUL R26, RZ, R22 ;  /* 0x00000016ff1a9228 */ /* 0x000fc80000000000 */
[----:B------:R-:W-:-:S08]  /*04f0*/  DFMA R8, R28, R8, R10 ;  /* 0x000000081c08722b */ /* 0x000fd0000000000a */
[----:B---3--:R-:W-:-:S08]  /*0500*/  DFMA R8, R28, R8, R12 ;  /* 0x000000081c08722b */ /* 0x008fd0000000000c */
[----:B------:R-:W-:-:S08]  /*0510*/  DFMA R8, R28, R8, R14 ;  /* 0x000000081c08722b */ /* 0x000fd0000000000e */
[----:B----4-:R-:W-:-:S08]  /*0520*/  DFMA R8, R28, R8, R16 ;  /* 0x000000081c08722b */ /* 0x010fd00000000010 */
[----:B------:R-:W-:-:S08]  /*0530*/  DFMA R8, R28, R8, R18 ;  /* 0x000000081c08722b */ /* 0x000fd00000000012 */
[----:B------:R-:W-:Y:S02]  /*0540*/  DFMA R24, R8, R24, R24 ;  /* 0x000000180818722b */ /* 0x000fe40000000018 */
[----:B------:R-:W-:-:S10]  /*0550*/  DFMA R8, R28, R8, 1 ;  /* 0x3ff000001c08742b */ /* 0x000fd40000000008 */
[----:B------:R-:W-:Y:S02]  /*0560*/  FSEL R10, R8, R24, !P0 ;  /* 0x00000018080a7208 */ /* 0x000fe40004000000 */
[----:B------:R-:W-:Y:S02]  /*0570*/  FSEL R11, R9, R25, !P0 ;  /* 0x00000019090b7208 */ /* 0x000fe40004000000 */
[----:B------:R-:W-:Y:S01]  /*0580*/  LOP3.LUT P0, RZ, R0, 0x2, RZ, 0xc0, !PT ;  /* 0x0000000200ff7812 */ /* 0x000fe2000780c0ff */
[----:B------:R-:W-:-:S03]  /*0590*/  @!P1 IMAD.MOV.U32 R0, RZ, RZ, RZ ;  /* 0x000000ffff009224 */ /* 0x000fc600078e00ff */
[----:B------:R-:W-:-:S10]  /*05a0*/  DADD R8, RZ, -R10 ;  /* 0x00000000ff087229 */ /* 0x000fd4000000080a */
[----:B------:R-:W-:Y:S02]  /*05b0*/  FSEL R24, R10, R8, !P0 ;  /* 0x000000080a187208 */ /* 0x000fe40004000000 */
[----:B------:R-:W-:Y:S01]  /*05c0*/  FSEL R25, R11, R9, !P0 ;  /* 0x000000090b197208 */ /* 0x000fe20004000000 */
[----:B------:R-:W-:Y:S06]  /*05d0*/  @!P1 BRA `(.L_x_5) ;  /* 0x0000000000549947 */ /* 0x000fec0003800000 */
[----:B------:R-:W-:Y:S01]  /*05e0*/  UMOV UR6, 0x6dc9c883 ;  /* 0x6dc9c88300067882 */ /* 0x000fe20000000000 */
[----:B------:R-:W-:Y:S01]  /*05f0*/  UMOV UR7, 0x3fe45f30 ;  /* 0x3fe45f3000077882 */ /* 0x000fe20000000000 */
[C---:B------:R-:W-:Y:S02]  /*0600*/  DSETP.GE.AND P0, PT, |R22|.reuse, 2.14748364800000000000e+09, PT ;  /* 0x41e000001600742a */ /* 0x040fe40003f06200 */
        /* <DEDUP_REMOVED lines=17> */
[----:B------:R-:W-:-:S07]  /*0720*/  IMAD.MOV.U32 R0, RZ, RZ, R12 ;  /* 0x000000ffff007224 */ /* 0x000fce00078e000c */
.L_x_5:
[----:B------:R-:W-:Y:S05]  /*0730*/  BSYNC.RECONVERGENT B0 ;  /* 0x0000000000007941 */ /* 0x000fea0003800200 */
.L_x_4:
        /* <DEDUP_REMOVED lines=10> */
[----:B------:R-:W-:-:S02]  /*07e0*/  DMUL R28, R26, R26 ;  /* 0x0000001a1a1c7228 */ /* 0x000fc40000000000 */
[----:B------:R-:W-:Y:S01]  /*07f0*/  ISETP.NE.U32.AND P0, PT, R22, 0x1, PT ;  /* 0x000000011600780c */ /* 0x000fe20003f05070 */
[----:B------:R-:W-:-:S03]  /*0800*/  IMAD.MOV.U32 R22, RZ, RZ, 0x20fd8164 ;  /* 0x20fd8164ff167424 */ /* 0x000fc600078e00ff */
[----:B------:R-:W-:Y:S02]  /*0810*/  FSEL R23, -R23, 0.11223486810922622681, !P0 ;  /* 0x3de5db6517177808 */ /* 0x000fe40004000100 */
[----:B------:R-:W-:-:S06]  /*0820*/  FSEL R22, R22, -8.06006814911005101289e+34, !P0 ;  /* 0xf9785eba16167808 */ /* 0x000fcc0004000000 */
[----:B--2---:R-:W-:-:S08]  /*0830*/  DFMA R8, R28, R22, R8 ;  /* 0x000000161c08722b */ /* 0x004fd00000000008 */
        /* <DEDUP_REMOVED lines=9> */
[----:B------:R-:W-:-:S04]  /*08d0*/  LOP3.LUT P0, RZ, R0, 0x2, RZ, 0xc0, !PT ;  /* 0x0000000200ff7812 */ /* 0x000fc8000780c0ff */
[----:B------:R-:W-:-:S10]  /*08e0*/  DADD R8, RZ, -R10 ;  /* 0x00000000ff087229 */ /* 0x000fd4000000080a */
[----:B------:R-:W-:Y:S02]  /*08f0*/  FSEL R8, R10, R8, !P0 ;  /* 0x000000080a087208 */ /* 0x000fe40004000000 */
[----:B------:R-:W-:-:S06]  /*0900*/  FSEL R9, R11, R9, !P0 ;  /* 0x000000090b097208 */ /* 0x000fcc0004000000 */
[-C--:B------:R-:W-:Y:S02]  /*0910*/  DMUL R10, R4, R8.reuse ;  /* 0x00000008040a7228 */ /* 0x080fe40000000000 */
[----:B------:R-:W-:-:S06]  /*0920*/  DMUL R8, R6, R8 ;  /* 0x0000000806087228 */ /* 0x000fcc0000000000 */
[-C--:B------:R-:W-:Y:S02]  /*0930*/  DFMA R10, R6, R24.reuse, -R10 ;  /* 0x00000018060a722b */ /* 0x080fe4000000080a */
[----:B------:R-:W-:-:S05]  /*0940*/  DFMA R8, R4, R24, R8 ;  /* 0x000000180408722b */ /* 0x000fca0000000008 */
[----:B------:R-:W-:Y:S04]  /*0950*/  STG.E.64 desc[UR4][R20.64], R10 ;  /* 0x0000000a14007986 */ /* 0x000fe8000c101b04 */
[----:B------:R-:W-:Y:S01]  /*0960*/  STG.E.64 desc[UR4][R2.64], R8 ;  /* 0x0000000802007986 */ /* 0x000fe2000c101b04 */
[----:B------:R-:W-:Y:S05]  /*0970*/  EXIT ;  /* 0x000000000000794d */ /* 0x000fea0003800000 */
        .type           $_Z13nonlin_kernelPdS_d$__internal_trig_reduction_slowpathd,@function
        .size           $_Z13nonlin_kernelPdS_d$__internal_trig_reduction_slowpathd,(.L_x_24 - $_Z13nonlin_kernelPdS_d$__internal_trig_reduction_slowpathd)
$_Z13nonlin_kernelPdS_d$__internal_trig_reduction_slowpathd:
[--C-:B------:R-:W-:Y:S01]  /*0980*/  SHF.R.U32.HI R16, RZ, 0x14, R17.reuse ;  /* 0x00000014ff107819 */ /* 0x100fe20000011611 */
[----:B------:R-:W-:Y:S02]  /*0990*/  IMAD.MOV.U32 R27, RZ, RZ, R17 ;  /* 0x000000ffff1b7224 */ /* 0x000fe400078e0011 */
[----:B------:R-:W-:Y:S01]  /*09a0*/  IMAD.MOV.U32 R12, RZ, RZ, RZ ;  /* 0x000000ffff0c7224 */ /* 0x000fe200078e00ff */
[----:B------:R-:W-:-:S04]  /*09b0*/  LOP3.LUT R8, R16, 0x7ff, RZ, 0xc0, !PT ;  /* 0x000007ff10087812 */ /* 0x000fc800078ec0ff */
[----:B------:R-:W-:-:S13]  /*09c0*/  ISETP.NE.AND P0, PT, R8, 0x7ff, PT ;  /* 0x000007ff0800780c */ /* 0x000fda0003f05270 */
[----:B------:R-:W-:Y:S05]  /*09d0*/  @!P0 BRA `(.L_x_6) ;  /* 0x0000000800688947 */ /* 0x000fea0003800000 */
[----:B------:R-:W-:Y:S01]  /*09e0*/  VIADD R8, R8, 0xfffffc00 ;  /* 0xfffffc0008087836 */ /* 0x000fe20000000000 */
[----:B------:R-:W-:Y:S01]  /*09f0*/  BSSY.RECONVERGENT B2, `(.L_x_7) ;  /* 0x0000034000027945 */ /* 0x000fe20003800200 */
[----:B------:R-:W-:-:S03]  /*0a00*/  CS2R R12, SRZ ;  /* 0x00000000000c7805 */ /* 0x000fc6000001ff00 */
[----:B------:R-:W-:Y:S02]  /*0a10*/  SHF.R.U32.HI R14, RZ, 0x6, R8 ;  /* 0x00000006ff0e7819 */ /* 0x000fe40000011608 */
[----:B------:R-:W-:Y:S02]  /*0a20*/  ISETP.GE.U32.AND P0, PT, R8, 0x80, PT ;  /* 0x000000800800780c */ /* 0x000fe40003f06070 */
[C---:B------:R-:W-:Y:S02]  /*0a30*/  IADD3 R8, PT, PT, -R14.reuse, 0x13, RZ ;  /* 0x000000130e087810 */ /* 0x040fe40007ffe1ff */
[----:B------:R-:W-:Y:S02]  /*0a40*/  IADD3 R10, PT, PT, -R14, 0xf, RZ ;  /* 0x0000000f0e0a7810 */ /* 0x000fe40007ffe1ff */
[----:B------:R-:W-:-:S04]  /*0a50*/  SEL R11, R8, 0x12, P0 ;  /* 0x00000012080b7807 */ /* 0x000fc80000000000 */
[----:B------:R-:W-:-:S13]  /*0a60*/  ISETP.GE.AND P0, PT, R10, R11, PT ;  /* 0x0000000b0a00720c */ /* 0x000fda0003f06270 */
[----:B------:R-:W-:Y:S05]  /*0a70*/  @P0 BRA `(.L_x_8) ;  /* 0x0000000000ac0947 */ /* 0x000fea0003800000 */
[----:B------:R-:W0:Y:S01]  /*0a80*/  LDC.64 R8, c[0x0][0x358] ;  /* 0x0000d600ff087b82 */ /* 0x000e220000000a00 */
[C---:B------:R-:W-:Y:S01]  /*0a90*/  SHF.L.U64.HI R27, R0.reuse, 0xb, R27 ;  /* 0x0000000b001b7819 */ /* 0x040fe2000001021b */
[----:B------:R-:W-:Y:S01]  /*0aa0*/  BSSY.RECONVERGENT B3, `(.L_x_9) ;  /* 0x0000022000037945 */ /* 0x000fe20003800200 */
[----:B------:R-:W-:Y:S01]  /*0ab0*/  IMAD.SHL.U32 R15, R0, 0x800, RZ ;  /* 0x00000800000f7824 */ /* 0x000fe200078e00ff */
[----:B------:R-:W-:Y:S01]  /*0ac0*/  IADD3 R14, PT, PT, RZ, -R14, -R11 ;  /* 0x8000000eff0e7210 */ /* 0x000fe20007ffe80b */
[----:B------:R-:W-:Y:S01]  /*0ad0*/  IMAD.MOV.U32 R0, RZ, RZ, R10 ;  /* 0x000000ffff007224 */ /* 0x000fe200078e000a */
[----:B------:R-:W-:Y:S01]  /*0ae0*/  CS2R R12, SRZ ;  /* 0x00000000000c7805 */ /* 0x000fe2000001ff00 */
[----:B------:R-:W-:Y:S01]  /*0af0*/  IMAD.MOV.U32 R19, RZ, RZ, RZ ;  /* 0x000000ffff137224 */ /* 0x000fe200078e00ff */
[----:B------:R-:W-:-:S07]  /*0b00*/  LOP3.LUT R27, R27, 0x80000000, RZ, 0xfc, !PT ;  /* 0x800000001b1b7812 */ /* 0x000fce00078efcff */
.L_x_10:
[----:B------:R-:W1:Y:S01]  /*0b10*/  LDC.64 R10, c[0x4][RZ] ;  /* 0x01000000ff0a7b82 */ /* 0x000e620000000a00 */
[----:B0-----:R-:W-:Y:S02]  /*0b20*/  R2UR UR6, R8 ;  /* 0x00000000080672ca */ /* 0x001fe400000e0000 */
[----:B------:R-:W-:Y:S01]  /*0b30*/  R2UR UR7, R9 ;  /* 0x00000000090772ca */ /* 0x000fe200000e0000 */
[----:B-1----:R-:W-:-:S12]  /*0b40*/  IMAD.WIDE R10, R0, 0x8, R10 ;  /* 0x00000008000a7825 */ /* 0x002fd800078e020a */
[----:B------:R-:W2:Y:S01]  /*0b50*/  LDG.E.64.CONSTANT R10, desc[UR6][R10.64] ;  /* 0x000000060a0a7981 */ /* 0x000ea2000c1e9b00 */
[----:B------:R-:W-:Y:S02]  /*0b60*/  VIADD R14, R14, 0x1 ;  /* 0x000000010e0e7836 */ /* 0x000fe40000000000 */
[----:B------:R-:W-:Y:S02]  /*0b70*/  VIADD R0, R0, 0x1 ;  /* 0x0000000100007836 */ /* 0x000fe40000000000 */
[----:B--2---:R-:W-:-:S04]  /*0b80*/  IMAD.WIDE.U32 R12, P2, R10, R15, R12 ;  /* 0x0000000f0a0c7225 */ /* 0x004fc8000784000c */
[C---:B------:R-:W-:Y:S02]  /*0b90*/  IMAD R29, R10.reuse, R27, RZ ;  /* 0x0000001b0a1d7224 */ /* 0x040fe400078e02ff */
[----:B------:R-:W-:Y:S02]  /*0ba0*/  IMAD R26, R11, R15, RZ ;  /* 0x0000000f0b1a7224 */ /* 0x000fe400078e02ff */
[----:B------:R-:W-:Y:S01]  /*0bb0*/  IMAD.HI.U32 R28, R10, R27, RZ ;  /* 0x0000001b0a1c7227 */ /* 0x000fe200078e00ff */
[----:B------:R-:W-:-:S03]  /*0bc0*/  IADD3 R13, P0, PT, R29, R13, RZ ;  /* 0x0000000d1d0d7210 */ /* 0x000fc60007f1e0ff */
[----:B------:R-:W-:Y:S01]  /*0bd0*/  IMAD.X R28, RZ, RZ, R28, P2 ;  /* 0x000000ffff1c7224 */ /* 0x000fe200010e061c */
[----:B------:R-:W-:Y:S01]  /*0be0*/  IADD3 R13, P1, PT, R26, R13, RZ ;  /* 0x0000000d1a0d7210 */ /* 0x000fe20007f3e0ff */
[----:B------:R-:W-:-:S04]  /*0bf0*/  IMAD.HI.U32 R26, R11, R15, RZ ;  /* 0x0000000f0b1a7227 */ /* 0x000fc800078e00ff */
[----:B------:R-:W-:Y:S01]  /*0c00*/  IMAD.HI.U32 R10, R11, R27, RZ ;  /* 0x0000001b0b0a7227 */ /* 0x000fe200078e00ff */
[----:B------:R-:W-:-:S03]  /*0c10*/  IADD3.X R26, P0, PT, R26, R28, RZ, P0, !PT ;  /* 0x0000001c1a1a7210 */ /* 0x000fc6000071e4ff */
[----:B------:R-:W-:Y:S02]  /*0c20*/  IMAD R11, R11, R27, RZ ;  /* 0x0000001b0b0b7224 */ /* 0x000fe400078e02ff */
[----:B------:R-:W-:Y:S01]  /*0c30*/  IMAD.X R10, RZ, RZ, R10, P0 ;  /* 0x000000ffff0a7224 */ /* 0x000fe200000e060a */
[----:B------:R-:W-:Y:S01]  /*0c40*/  ISETP.NE.AND P0, PT, R14, -0xf, PT ;  /* 0xfffffff10e00780c */ /* 0x000fe20003f05270 */
[----:B------:R-:W-:Y:S01]  /*0c50*/  IMAD R29, R19, 0x8, R1 ;  /* 0x00000008131d7824 */ /* 0x000fe200078e0201 */
[----:B------:R-:W-:Y:S01]  /*0c60*/  IADD3.X R26, P1, PT, R11, R26, RZ, P1, !PT ;  /* 0x0000001a0b1a7210 */ /* 0x000fe20000f3e4ff */
[----:B------:R-:W-:-:S03]  /*0c70*/  VIADD R19, R19, 0x1 ;  /* 0x0000000113137836 */ /* 0x000fc60000000000 */
[----:B------:R0:W-:Y:S02]  /*0c80*/  STL.64 [R29], R12 ;  /* 0x0000000c1d007387 */ /* 0x0001e40000100a00 */
[----:B0-----:R-:W-:Y:S02]  /*0c90*/  IMAD.X R13, RZ, RZ, R10, P1 ;  /* 0x000000ffff0d7224 */ /* 0x001fe400008e060a */
[----:B------:R-:W-:-:S03]  /*0ca0*/  IMAD.MOV.U32 R12, RZ, RZ, R26 ;  /* 0x000000ffff0c7224 */ /* 0x000fc600078e001a */
[----:B------:R-:W-:Y:S05]  /*0cb0*/  @P0 BRA `(.L_x_10) ;  /* 0xfffffffc00940947 */ /* 0x000fea000383ffff */
[----:B------:R-:W-:Y:S05]  /*0cc0*/  BSYNC.RECONVERGENT B3 ;  /* 0x0000000000037941 */ /* 0x000fea0003800200 */
.L_x_9:
[----:B------:R-:W-:-:S05]  /*0cd0*/  LOP3.LUT R0, R16, 0x7ff, RZ, 0xc0, !PT ;  /* 0x000007ff10007812 */ /* 0x000fca00078ec0ff */
[----:B------:R-:W-:-:S05]  /*0ce0*/  VIADD R0, R0, 0xfffffc00 ;  /* 0xfffffc0000007836 */ /* 0x000fca0000000000 */
[----:B------:R-:W-:Y:S02]  /*0cf0*/  SHF.R.U32.HI R8, RZ, 0x6, R0 ;  /* 0x00000006ff087819 */ /* 0x000fe40000011600 */
[----:B------:R-:W-:Y:S02]  /*0d00*/  ISETP.GE.U32.AND P0, PT, R0, 0x80, PT ;  /* 0x000000800000780c */ /* 0x000fe40003f06070 */
[----:B------:R-:W-:-:S04]  /*0d10*/  IADD3 R8, PT, PT, -R8, 0x13, RZ ;  /* 0x0000001308087810 */ /* 0x000fc80007ffe1ff */
[----:B------:R-:W-:-:S07]  /*0d20*/  SEL R10, R8, 0x12, P0 ;  /* 0x00000012080a7807 */ /* 0x000fce0000000000 */
.L_x_8:
[----:B------:R-:W-:Y:S05]  /*0d30*/  BSYNC.RECONVERGENT B2 ;  /* 0x0000000000027941 */ /* 0x000fea0003800200 */
.L_x_7:
[C---:B------:R-:W-:Y:S02]  /*0d40*/  LOP3.LUT R0, R16.reuse, 0x7ff, RZ, 0xc0, !PT ;  /* 0x000007ff10007812 */ /* 0x040fe400078ec0ff */
[----:B------:R-:W-:-:S03]  /*0d50*/  LOP3.LUT P0, R27, R16, 0x3f, RZ, 0xc0, !PT ;  /* 0x0000003f101b7812 */ /* 0x000fc6000780c0ff */
[----:B------:R-:W-:-:S05]  /*0d60*/  VIADD R0, R0, 0xfffffc00 ;  /* 0xfffffc0000007836 */ /* 0x000fca0000000000 */
[----:B------:R-:W-:-:S05]  /*0d70*/  SHF.R.U32.HI R9, RZ, 0x6, R0 ;  /* 0x00000006ff097819 */ /* 0x000fca0000011600 */
[----:B------:R-:W-:-:S04]  /*0d80*/  IMAD.IADD R0, R9, 0x1, R10 ;  /* 0x0000000109007824 */ /* 0x000fc800078e020a */
[----:B------:R-:W-:-:S05]  /*0d90*/  IMAD.U32 R19, R0, 0x8, R1 ;  /* 0x0000000800137824 */ /* 0x000fca00078e0001 */
[----:B------:R0:W-:Y:S04]  /*0da0*/  STL.64 [R19+-0x78], R12 ;  /* 0xffff880c13007387 */ /* 0x0001e80000100a00 */
[----:B------:R-:W2:Y:S04]  /*0db0*/  @P0 LDL.64 R28, [R1+0x8] ;  /* 0x00000800011c0983 */ /* 0x000ea80000100a00 */
[----:B------:R-:W3:Y:S04]  /*0dc0*/  LDL.64 R10, [R1+0x10] ;  /* 0x00001000010a7983 */ /* 0x000ee80000100a00 */
[----:B------:R-:W4:Y:S01]  /*0dd0*/  LDL.64 R8, [R1+0x18] ;  /* 0x0000180001087983 */ /* 0x000f220000100a00 */
[----:B------:R-:W-:Y:S01]  /*0de0*/  @P0 LOP3.LUT R15, R27, 0x3f, RZ, 0x3c, !PT ;  /* 0x0000003f1b0f0812 */ /* 0x000fe200078e3cff */
[----:B------:R-:W-:Y:S01]  /*0df0*/  BSSY.RECONVERGENT B2, `(.L_x_11) ;  /* 0x0000034000027945 */ /* 0x000fe20003800200 */
[----:B--2---:R-:W-:-:S02]  /*0e00*/  @P0 SHF.R.U64 R26, R28, 0x1, R29 ;  /* 0x000000011c1a0819 */ /* 0x004fc4000000121d */
[----:B------:R-:W-:Y:S02]  /*0e10*/  @P0 SHF.R.U32.HI R28, RZ, 0x1, R29 ;  /* 0x00000001ff1c0819 */ /* 0x000fe4000001161d */
[----:B---3--:R-:W-:Y:S02]  /*0e20*/  @P0 SHF.L.U32 R16, R10, R27, RZ ;  /* 0x0000001b0a100219 */ /* 0x008fe400000006ff */
[----:B0-----:R-:W-:Y:S02]  /*0e30*/  @P0 SHF.R.U64 R13, R26, R15, R28 ;  /* 0x0000000f1a0d0219 */ /* 0x001fe4000000121c */
[--C-:B------:R-:W-:Y:S02]  /*0e40*/  @P0 SHF.R.U32.HI R0, RZ, 0x1, R11.reuse ;  /* 0x00000001ff000819 */ /* 0x100fe4000001160b */
[C-C-:B------:R-:W-:Y:S02]  /*0e50*/  @P0 SHF.R.U64 R29, R10.reuse, 0x1, R11.reuse ;  /* 0x000000010a1d0819 */ /* 0x140fe4000000120b */
[----:B------:R-:W-:-:S02]  /*0e60*/  @P0 SHF.L.U64.HI R14, R10, R27, R11 ;  /* 0x0000001b0a0e0219 */ /* 0x000fc4000001020b */
[----:B------:R-:W-:Y:S02]  /*0e70*/  @P0 SHF.R.U32.HI R19, RZ, R15, R28 ;  /* 0x0000000fff130219 */ /* 0x000fe4000001161c */
[----:B------:R-:W-:Y:S02]  /*0e80*/  @P0 LOP3.LUT R10, R16, R13, RZ, 0xfc, !PT ;  /* 0x0000000d100a0212 */ /* 0x000fe400078efcff */
[----:B----4-:R-:W-:Y:S02]  /*0e90*/  @P0 SHF.L.U32 R12, R8, R27, RZ ;  /* 0x0000001b080c0219 */ /* 0x010fe400000006ff */
[----:B------:R-:W-:Y:S01]  /*0ea0*/  @P0 SHF.R.U64 R29, R29, R15, R0 ;  /* 0x0000000f1d1d0219 */ /* 0x000fe20000001200 */
[----:B------:R-:W-:Y:S01]  /*0eb0*/  IMAD.SHL.U32 R13, R10, 0x4, RZ ;  /* 0x000000040a0d7824 */ /* 0x000fe200078e00ff */
[----:B------:R-:W-:Y:S02]  /*0ec0*/  @P0 LOP3.LUT R11, R14, R19, RZ, 0xfc, !PT ;  /* 0x000000130e0b0212 */ /* 0x000fe400078efcff */
[----:B------:R-:W-:-:S02]  /*0ed0*/  @P0 SHF.L.U64.HI R27, R8, R27, R9 ;  /* 0x0000001b081b0219 */ /* 0x000fc40000010209 */
[----:B------:R-:W-:Y:S02]  /*0ee0*/  @P0 LOP3.LUT R8, R12, R29, RZ, 0xfc, !PT ;  /* 0x0000001d0c080212 */ /* 0x000fe400078efcff */
[----:B------:R-:W-:Y:S02]  /*0ef0*/  @P0 SHF.R.U32.HI R0, RZ, R15, R0 ;  /* 0x0000000fff000219 */ /* 0x000fe40000011600 */
[----:B------:R-:W-:Y:S02]  /*0f00*/  SHF.L.U64.HI R10, R10, 0x2, R11 ;  /* 0x000000020a0a7819 */ /* 0x000fe4000001020b */
[----:B------:R-:W-:Y:S02]  /*0f10*/  SHF.L.W.U32.HI R19, R11, 0x2, R8 ;  /* 0x000000020b137819 */ /* 0x000fe40000010e08 */
[----:B------:R-:W-:Y:S02]  /*0f20*/  @P0 LOP3.LUT R9, R27, R0, RZ, 0xfc, !PT ;  /* 0x000000001b090212 */ /* 0x000fe400078efcff */
[----:B------:R-:W-:-:S02]  /*0f30*/  IADD3 RZ, P0, PT, RZ, -R13, RZ ;  /* 0x8000000dffff7210 */ /* 0x000fc40007f1e0ff */
[----:B------:R-:W-:Y:S02]  /*0f40*/  LOP3.LUT R11, RZ, R10, RZ, 0x33, !PT ;  /* 0x0000000aff0b7212 */ /* 0x000fe400078e33ff */
[----:B------:R-:W-:Y:S02]  /*0f50*/  SHF.L.W.U32.HI R12, R8, 0x2, R9 ;  /* 0x00000002080c7819 */ /* 0x000fe40000010e09 */
[----:B------:R-:W-:Y:S02]  /*0f60*/  LOP3.LUT R0, RZ, R19, RZ, 0x33, !PT ;  /* 0x00000013ff007212 */ /* 0x000fe400078e33ff */
[----:B------:R-:W-:Y:S02]  /*0f70*/  IADD3.X R11, P0, PT, RZ, R11, RZ, P0, !PT ;  /* 0x0000000bff0b7210 */ /* 0x000fe4000071e4ff */
[----:B------:R-:W-:Y:S02]  /*0f80*/  LOP3.LUT R14, RZ, R12, RZ, 0x33, !PT ;  /* 0x0000000cff0e7212 */ /* 0x000fe400078e33ff */
[----:B------:R-:W-:-:S02]  /*0f90*/  IADD3.X R8, P1, PT, RZ, R0, RZ, P0, !PT ;  /* 0x00000000ff087210 */ /* 0x000fc4000073e4ff */
[----:B------:R-:W-:-:S03]  /*0fa0*/  ISETP.GT.U32.AND P2, PT, R19, -0x1, PT ;  /* 0xffffffff1300780c */ /* 0x000fc60003f44070 */
[----:B------:R-:W-:Y:S01]  /*0fb0*/  IMAD.X R15, RZ, RZ, R14, P1 ;  /* 0x000000ffff0f7224 */ /* 0x000fe200008e060e */
[----:B------:R-:W-:-:S04]  /*0fc0*/  ISETP.GT.AND.EX P0, PT, R12, -0x1, PT, P2 ;  /* 0xffffffff0c00780c */ /* 0x000fc80003f04320 */
[----:B------:R-:W-:Y:S02]  /*0fd0*/  SEL R0, R12, R15, P0 ;  /* 0x0000000f0c007207 */ /* 0x000fe40000000000 */
[----:B------:R-:W-:Y:S02]  /*0fe0*/  SEL R19, R19, R8, P0 ;  /* 0x0000000813137207 */ /* 0x000fe40000000000 */
[----:B------:R-:W-:Y:S02]  /*0ff0*/  ISETP.NE.U32.AND P1, PT, R0, RZ, PT ;  /* 0x000000ff0000720c */ /* 0x000fe40003f25070 */
[----:B------:R-:W-:Y:S02]  /*1000*/  SEL R16, R10, R11, P0 ;  /* 0x0000000b0a107207 */ /* 0x000fe40000000000 */
[----:B------:R-:W-:Y:S01]  /*1010*/  SEL R14, R19, R0, !P1 ;  /* 0x00000000130e7207 */ /* 0x000fe20004800000 */
[----:B------:R-:W-:-:S05]  /*1020*/  @!P0 IMAD.MOV R13, RZ, RZ, -R13 ;  /* 0x000000ffff0d8224 */ /* 0x000fca00078e0a0d */
[----:B------:R-:W0:Y:S02]  /*1030*/  FLO.U32 R14, R14 ;  /* 0x0000000e000e7300 */ /* 0x000e2400000e0000 */
[C---:B0-----:R-:W-:Y:S02]  /*1040*/  IADD3 R15, PT, PT, -R14.reuse, 0x1f, RZ ;  /* 0x0000001f0e0f7810 */ /* 0x041fe40007ffe1ff */
[----:B------:R-:W-:-:S03]  /*1050*/  IADD3 R8, PT, PT, -R14, 0x3f, RZ ;  /* 0x0000003f0e087810 */ /* 0x000fc60007ffe1ff */
[----:B------:R-:W-:-:S05]  /*1060*/  @P1 IMAD.MOV R8, RZ, RZ, R15 ;  /* 0x000000ffff081224 */ /* 0x000fca00078e020f */
[----:B------:R-:W-:-:S13]  /*1070*/  ISETP.NE.AND P1, PT, R8, RZ, PT ;  /* 0x000000ff0800720c */ /* 0x000fda0003f25270 */
[----:B------:R-:W-:Y:S05]  /*1080*/  @!P1 BRA `(.L_x_12) ;  /* 0x0000000000289947 */ /* 0x000fea0003800000 */
[C---:B------:R-:W-:Y:S02]  /*1090*/  LOP3.LUT R10, R8.reuse, 0x3f, RZ, 0xc0, !PT ;  /* 0x0000003f080a7812 */ /* 0x040fe400078ec0ff */
[--C-:B------:R-:W-:Y:S02]  /*10a0*/  SHF.R.U64 R14, R13, 0x1, R16.reuse ;  /* 0x000000010d0e7819 */ /* 0x100fe40000001210 */
[----:B------:R-:W-:Y:S02]  /*10b0*/  SHF.R.U32.HI R16, RZ, 0x1, R16 ;  /* 0x00000001ff107819 */ /* 0x000fe40000011610 */
[----:B------:R-:W-:Y:S02]  /*10c0*/  LOP3.LUT R11, R8, 0x3f, RZ, 0xc, !PT ;  /* 0x0000003f080b7812 */ /* 0x000fe400078e0cff */
[CC--:B------:R-:W-:Y:S02]  /*10d0*/  SHF.L.U64.HI R13, R19.reuse, R10.reuse, R0 ;  /* 0x0000000a130d7219 */ /* 0x0c0fe40000010200 */
[----:B------:R-:W-:-:S02]  /*10e0*/  SHF.L.U32 R10, R19, R10, RZ ;  /* 0x0000000a130a7219 */ /* 0x000fc400000006ff */
[-CC-:B------:R-:W-:Y:S02]  /*10f0*/  SHF.R.U64 R19, R14, R11.reuse, R16.reuse ;  /* 0x0000000b0e137219 */ /* 0x180fe40000001210 */
[----:B------:R-:W-:Y:S02]  /*1100*/  SHF.R.U32.HI R0, RZ, R11, R16 ;  /* 0x0000000bff007219 */ /* 0x000fe40000011610 */
[----:B------:R-:W-:Y:S02]  /*1110*/  LOP3.LUT R19, R10, R19, RZ, 0xfc, !PT ;  /* 0x000000130a137212 */ /* 0x000fe400078efcff */
[----:B------:R-:W-:-:S07]  /*1120*/  LOP3.LUT R0, R13, R0, RZ, 0xfc, !PT ;  /* 0x000000000d007212 */ /* 0x000fce00078efcff */
.L_x_12:
[----:B------:R-:W-:Y:S05]  /*1130*/  BSYNC.RECONVERGENT B2 ;  /* 0x0000000000027941 */ /* 0x000fea0003800200 */
.L_x_11:
[----:B------:R-:W-:-:S04]  /*1140*/  IMAD.WIDE.U32 R14, R19, 0x2168c235, RZ ;  /* 0x2168c235130e7825 */ /* 0x000fc800078e00ff */
[----:B------:R-:W-:Y:S01]  /*1150*/  IMAD.MOV.U32 R10, RZ, RZ, R15 ;  /* 0x000000ffff0a7224 */ /* 0x000fe200078e000f */
[----:B------:R-:W-:Y:S01]  /*1160*/  IADD3 RZ, P1, PT, R14, R14, RZ ;  /* 0x0000000e0eff7210 */ /* 0x000fe20007f3e0ff */
[----:B------:R-:W-:Y:S02]  /*1170*/  IMAD.MOV.U32 R11, RZ, RZ, RZ ;  /* 0x000000ffff0b7224 */ /* 0x000fe400078e00ff */
[----:B------:R-:W-:-:S04]  /*1180*/  IMAD.HI.U32 R13, R0, -0x36f0255e, RZ ;  /* 0xc90fdaa2000d7827 */ /* 0x000fc800078e00ff */
[----:B------:R-:W-:-:S04]  /*1190*/  IMAD.WIDE.U32 R10, R19, -0x36f0255e, R10 ;  /* 0xc90fdaa2130a7825 */ /* 0x000fc800078e000a */
[C---:B------:R-:W-:Y:S02]  /*11a0*/  IMAD R15, R0.reuse, -0x36f0255e, RZ ;  /* 0xc90fdaa2000f7824 */ /* 0x040fe400078e02ff */
[----:B------:R-:W-:-:S04]  /*11b0*/  IMAD.WIDE.U32 R10, P2, R0, 0x2168c235, R10 ;  /* 0x2168c235000a7825 */ /* 0x000fc8000784000a */
[----:B------:R-:W-:Y:S01]  /*11c0*/  IMAD.X R0, RZ, RZ, R13, P2 ;  /* 0x000000ffff007224 */ /* 0x000fe200010e060d */
[----:B------:R-:W-:Y:S02]  /*11d0*/  IADD3 R11, P2, PT, R15, R11, RZ ;  /* 0x0000000b0f0b7210 */ /* 0x000fe40007f5e0ff */
[----:B------:R-:W-:Y:S02]  /*11e0*/  IADD3.X RZ, P1, PT, R10, R10, RZ, P1, !PT ;  /* 0x0000000a0aff7210 */ /* 0x000fe40000f3e4ff */
[C---:B------:R-:W-:Y:S01]  /*11f0*/  ISETP.GT.U32.AND P3, PT, R11.reuse, RZ, PT ;  /* 0x000000ff0b00720c */ /* 0x040fe20003f64070 */
[----:B------:R-:W-:Y:S01]  /*1200*/  IMAD.X R0, RZ, RZ, R0, P2 ;  /* 0x000000ffff007224 */ /* 0x000fe200010e0600 */
[----:B------:R-:W-:-:S04]  /*1210*/  IADD3.X R10, P2, PT, R11, R11, RZ, P1, !PT ;  /* 0x0000000b0b0a7210 */ /* 0x000fc80000f5e4ff */
[C---:B------:R-:W-:Y:S01]  /*1220*/  ISETP.GT.AND.EX P1, PT, R0.reuse, RZ, PT, P3 ;  /* 0x000000ff0000720c */ /* 0x040fe20003f24330 */
[----:B------:R-:W-:-:S03]  /*1230*/  IMAD.X R13, R0, 0x1, R0, P2 ;  /* 0x00000001000d7824 */ /* 0x000fc600010e0600 */
[----:B------:R-:W-:Y:S02]  /*1240*/  SEL R10, R10, R11, P1 ;  /* 0x0000000b0a0a7207 */ /* 0x000fe40000800000 */
[----:B------:R-:W-:Y:S02]  /*1250*/  SEL R11, R13, R0, P1 ;  /* 0x000000000d0b7207 */ /* 0x000fe40000800000 */
[----:B------:R-:W-:Y:S02]  /*1260*/  IADD3 R0, P2, PT, R10, 0x1, RZ ;  /* 0x000000010a007810 */ /* 0x000fe40007f5e0ff */
[----:B------:R-:W-:Y:S02]  /*1270*/  SEL R13, RZ, 0xffffffff, !P1 ;  /* 0xffffffffff0d7807 */ /* 0x000fe40004800000 */
[----:B------:R-:W-:Y:S01]  /*1280*/  LOP3.LUT P1, R10, R17, 0x80000000, RZ, 0xc0, !PT ;  /* 0x80000000110a7812 */ /* 0x000fe2000782c0ff */
[----:B------:R-:W-:Y:S02]  /*1290*/  IMAD.X R11, RZ, RZ, R11, P2 ;  /* 0x000000ffff0b7224 */ /* 0x000fe400010e060b */
[----:B------:R-:W-:Y:S01]  /*12a0*/  IMAD.IADD R8, R13, 0x1, -R8 ;  /* 0x000000010d087824 */ /* 0x000fe200078e0a08 */
[----:B------:R-:W-:-:S02]  /*12b0*/  SHF.R.U32.HI R13, RZ, 0x1e, R9 ;  /* 0x0000001eff0d7819 */ /* 0x000fc40000011609 */
[----:B------:R-:W-:Y:S01]  /*12c0*/  SHF.R.U64 R0, R0, 0xa, R11 ;  /* 0x0000000a00007819 */ /* 0x000fe2000000120b */
[----:B------:R-:W-:Y:S01]  /*12d0*/  IMAD.SHL.U32 R9, R8, 0x100000, RZ ;  /* 0x0010000008097824 */ /* 0x000fe200078e00ff */
[----:B------:R-:W-:Y:S02]  /*12e0*/  LEA.HI R12, R12, R13, RZ, 0x1 ;  /* 0x0000000d0c0c7211 */ /* 0x000fe400078f08ff */
[----:B------:R-:W-:Y:S02]  /*12f0*/  IADD3 R0, P2, PT, R0, 0x1, RZ ;  /* 0x0000000100007810 */ /* 0x000fe40007f5e0ff */
[----:B------:R-:W-:Y:S01]  /*1300*/  @!P0 LOP3.LUT R10, R10, 0x80000000, RZ, 0x3c, !PT ;  /* 0x800000000a0a8812 */ /* 0x000fe200078e3cff */
[----:B------:R-:W-:Y:S01]  /*1310*/  @P1 IMAD.MOV R12, RZ, RZ, -R12 ;  /* 0x000000ffff0c1224 */ /* 0x000fe200078e0a0c */
[----:B------:R-:W-:-:S04]  /*1320*/  LEA.HI.X R11, R11, RZ, RZ, 0x16, P2 ;  /* 0x000000ff0b0b7211 */ /* 0x000fc800010fb4ff */
[--C-:B------:R-:W-:Y:S02]  /*1330*/  SHF.R.U64 R0, R0, 0x1, R11.reuse ;  /* 0x0000000100007819 */ /* 0x100fe4000000120b */
[----:B------:R-:W-:Y:S02]  /*1340*/  SHF.R.U32.HI R8, RZ, 0x1, R11 ;  /* 0x00000001ff087819 */ /* 0x000fe4000001160b */
[----:B------:R-:W-:-:S04]  /*1350*/  IADD3 R0, P2, P3, RZ, RZ, R0 ;  /* 0x000000ffff007210 */ /* 0x000fc80007b5e000 */
[----:B------:R-:W-:-:S04]  /*1360*/  IADD3.X R9, PT, PT, R9, 0x3fe00000, R8, P2, P3 ;  /* 0x3fe0000009097810 */ /* 0x000fc800017e6408 */
[----:B------:R-:W-:-:S07]  /*1370*/  LOP3.LUT R27, R9, R10, RZ, 0xfc, !PT ;  /* 0x0000000a091b7212 */ /* 0x000fce00078efcff */
.L_x_6:
[----:B------:R-:W-:Y:S02]  /*1380*/  IMAD.MOV.U32 R19, RZ, RZ, 0x0 ;  /* 0x00000000ff137424 */ /* 0x000fe400078e00ff */
[----:B------:R-:W-:Y:S02]  /*1390*/  IMAD.MOV.U32 R26, RZ, RZ, R0 ;  /* 0x000000ffff1a7224 */ /* 0x000fe400078e0000 */
[----:B------:R-:W-:Y:S05]  /*13a0*/  RET.REL.NODEC R18 `(_Z13nonlin_kernelPdS_d) ;  /* 0xffffffec12147950 */ /* 0x000fea0003c3ffff */
.L_x_13:
[----:B------:R-:W-:-:S00]  /*13b0*/  BRA `(.L_x_13) ;  /* 0xfffffffc00fc7947 */ /* 0x000fc0000383ffff */
[----:B------:R-:W-:-:S00]  /*13c0*/  NOP ;  /* 0x0000000000007918 */ /* 0x000fc00000000000 */
        /* <DEDUP_REMOVED lines=11> */
.L_x_24:


//--------------------- .text._Z12I_lin_kernelPdS_d --------------------------
	.section	.text._Z12I_lin_kernelPdS_d,"ax",@progbits
	.align	128
        .global         _Z12I_lin_kernelPdS_d
        .type           _Z12I_lin_kernelPdS_d,@function
        .size           _Z12I_lin_kernelPdS_d,(.L_x_25 - _Z12I_lin_kernelPdS_d)
        .other          _Z12I_lin_kernelPdS_d,@"STO_CUDA_ENTRY STV_DEFAULT"
_Z12I_lin_kernelPdS_d:
.text._Z12I_lin_kernelPdS_d:
[----:B------:R-:W-:Y:S01]  /*0000*/  LDC R1, c[0x0][0x37c] ;  /* 0x0000df00ff017b82 */ /* 0x000fe20000000800 */
[----:B------:R-:W0:Y:S07]  /*0010*/  S2R R3, SR_TID.Y ;  /* 0x0000000000037919 */ /* 0x000e2e0000002200 */
[----:B------:R-:W1:Y:S01]  /*0020*/  LDC R5, c[0x0][0x360] ;  /* 0x0000d800ff057b82 */ /* 0x000e620000000800 */
[----:B------:R-:W1:Y:S07]  /*0030*/  S2R R0, SR_TID.X ;  /* 0x0000000000007919 */ /* 0x000e6e0000002100 */
[----:B------:R-:W0:Y:S08]  /*0040*/  S2UR UR5, SR_CTAID.Y ;  /* 0x00000000000579c3 */ /* 0x000e300000002600 */
[----:B------:R-:W0:Y:S08]  /*0050*/  LDC R2, c[0x0][0x364] ;  /* 0x0000d900ff027b82 */ /* 0x000e300000000800 */
[----:B------:R-:W1:Y:S01]  /*0060*/  S2UR UR4, SR_CTAID.X ;  /* 0x00000000000479c3 */ /* 0x000e620000002500 */
[----:B0-----:R-:W-:-:S05]  /*0070*/  IMAD R3, R2, UR5, R3 ;  /* 0x0000000502037c24 */ /* 0x001fca000f8e0203 */
[----:B------:R-:W-:Y:S01]  /*0080*/  ISETP.NE.AND P0, PT, R3, RZ, PT ;  /* 0x000000ff0300720c */ /* 0x000fe20003f05270 */
[----:B-1----:R-:W-:-:S05]  /*0090*/  IMAD R0, R5, UR4, R0 ;  /* 0x0000000405007c24 */ /* 0x002fca000f8e0200 */
[----:B------:R-:W-:-:S04]  /*00a0*/  ISETP.EQ.OR P0, PT, R0, RZ, !P0 ;  /* 0x000000ff0000720c */ /* 0x000fc80004702670 */
[----:B------:R-:W-:-:S04]  /*00b0*/  ISETP.GT.OR P0, PT, R0, 0xfe, P0 ;  /* 0x000000fe0000780c */ /* 0x000fc80000704670 */
[----:B------:R-:W-:-:S13]  /*00c0*/  ISETP.GT.U32.OR P0, PT, R3, 0xfe, P0 ;  /* 0x000000fe0300780c */ /* 0x000fda0000704470 */
[----:B------:R-:W-:Y:S05]  /*00d0*/  @P0 EXIT ;  /* 0x000000000000094d */ /* 0x000fea0003800000 */
[----:B------:R-:W0:Y:S01]  /*00e0*/  LDC.64 R4, c[0x0][0x388] ;  /* 0x0000e200ff047b82 */ /* 0x000e220000000a00 */
[----:B------:R-:W1:Y:S01]  /*00f0*/  LDCU.64 UR4, c[0x0][0x358] ;  /* 0x00006b00ff0477ac */ /* 0x000e620008000a00 */
[----:B------:R-:W-:Y:S02]  /*0100*/  IMAD R0, R0, 0x100, R3 ;  /* 0x0000010000007824 */ /* 0x000fe400078e0203 */
[----:B------:R-:W-:Y:S01]  /*0110*/  IMAD.MOV.U32 R10, RZ, RZ, -0x197de247 ;  /* 0xe6821db9ff0a7424 */ /* 0x000fe200078e00ff */
[----:B------:R-:W2:Y:S01]  /*0120*/  LDCU.64 UR6, c[0x0][0x390] ;  /* 0x00007200ff0677ac */ /* 0x000ea20008000a00 */
[----:B------:R-:W-:Y:S02]  /*0130*/  IMAD.MOV.U32 R11, RZ, RZ, 0x3fa3af4a ;  /* 0x3fa3af4aff0b7424 */ /* 0x000fe400078e00ff */
[----:B------:R-:W-:Y:S01]  /*0140*/  IMAD.MOV.U32 R2, RZ, RZ, 0x1 ;  /* 0x00000001ff027424 */ /* 0x000fe200078e00ff */
[----:B------:R-:W3:Y:S01]  /*0150*/  LDC R12, c[0x0][0x394] ;  /* 0x0000e500ff0c7b82 */ /* 0x000ee20000000800 */
[----:B0-----:R-:W-:-:S05]  /*0160*/  IMAD.WIDE R4, R0, 0x8, R4 ;  /* 0x0000000800047825 */ /* 0x001fca00078e0204 */
[----:B-1----:R0:W5:Y:S01]  /*0170*/  LDG.E.64 R6, desc[UR4][R4.64] ;  /* 0x0000000404067981 */ /* 0x002162000c1e1b00 */
[----:B------:R-:W1:Y:S01]  /*0180*/  MUFU.RCP64H R3, 0.038446724414825439453 ;  /* 0x3fa3af4a00037908 */ /* 0x000e620000001800 */
[----:B---3--:R-:W-:Y:S01]  /*0190*/  FSETP.GEU.AND P1, PT, |R12|, 6.5827683646048100446e-37, PT ;  /* 0x036000000c00780b */ /* 0x008fe20003f2e200 */
[----:B-1----:R-:W-:-:S08]  /*01a0*/  DFMA R8, R2, -R10, 1 ;  /* 0x3ff000000208742b */ /* 0x002fd0000000080a */
[----:B------:R-:W-:-:S08]  /*01b0*/  DFMA R8, R8, R8, R8 ;  /* 0x000000080808722b */ /* 0x000fd00000000008 */
[----:B------:R-:W-:-:S08]  /*01c0*/  DFMA R8, R2, R8, R2 ;  /* 0x000000080208722b */ /* 0x000fd00000000002 */
[----:B------:R-:W-:-:S08]  /*01d0*/  DFMA R2, R8, -R10, 1 ;  /* 0x3ff000000802742b */ /* 0x000fd0000000080a */
[----:B------:R-:W-:-:S08]  /*01e0*/  DFMA R2, R8, R2, R8 ;  /* 0x000000020802722b */ /* 0x000fd00000000008 */
[----:B--2---:R-:W-:-:S08]  /*01f0*/  DMUL R8, R2, UR6 ;  /* 0x0000000602087c28 */ /* 0x004fd00008000000 */
[----:B------:R-:W-:-:S08]  /*0200*/  DFMA R10, R8, -R10, UR6 ;  /* 0x00000006080a7e2b */ /* 0x000fd0000800080a */
[----:B------:R-:W-:-:S10]  /*0210*/  DFMA R2, R2, R10, R8 ;  /* 0x0000000a0202722b */ /* 0x000fd40000000008 */
[----:B------:R-:W-:-:S05]  /*0220*/  FFMA R8, RZ, 1.2787868976593017578, R3 ;  /* 0x3fa3af4aff087823 */ /* 0x000fca0000000003 */
[----:B------:R-:W-:-:S13]  /*0230*/  FSETP.GT.AND P0, PT, |R8|, 1.469367938527859385e-39, PT ;  /* 0x001000000800780b */ /* 0x000fda0003f04200 */
[----:B0-----:R-:W-:Y:S05]  /*0240*/  @P0 BRA P1, `(.L_x_14) ;  /* 0x0000000000080947 */ /* 0x001fea0000800000 */
[----:B------:R-:W-:-:S07]  /*0250*/  MOV R14, 0x270 ;  /* 0x00000270000e7802 */ /* 0x000fce0000000f00 */
[----:B-----5:R-:W-:Y:S05]  /*0260*/  CALL.REL.NOINC `($__internal_0_$__cuda_sm20_div_rn_f64_full) ;  /* 0x0000000000447944 */ /* 0x020fea0003c00000 */
.L_x_14:
[----:B------:R-:W0:Y:S01]  /*0270*/  LDC.64 R8, c[0x0][0x380] ;  /* 0x0000e000ff087b82 */ /* 0x000e220000000a00 */
[----:B------:R-:W-:-:S04]  /*0280*/  VIADD R11, R0, 0x100 ;  /* 0x00000100000b7836 */ /* 0x000fc80000000000 */
[----:B0-----:R-:W-:-:S05]  /*0290*/  IMAD.WIDE R8, R11, 0x8, R8 ;  /* 0x000000080b087825 */ /* 0x001fca00078e0208 */
[----:B------:R-:W2:Y:S04]  /*02a0*/  LDG.E.64 R12, desc[UR4][R8.64+-0x800] ;  /* 0xfff80004080c7981 */ /* 0x000ea8000c1e1b00 */
[----:B------:R-:W3:Y:S04]  /*02b0*/  LDG.E.64 R10, desc[UR4][R8.64] ;  /* 0x00000004080a7981 */ /* 0x000ee8000c1e1b00 */
[----:B------:R-:W4:Y:S04]  /*02c0*/  LDG.E.64 R16, desc[UR4][R8.64+-0x7f8] ;  /* 0xfff8080408107981 */ /* 0x000f28000c1e1b00 */
[----:B------:R-:W4:Y:S04]  /*02d0*/  LDG.E.64 R14, desc[UR4][R8.64+-0x1000] ;  /* 0xfff00004080e7981 */ /* 0x000f28000c1e1b00 */
[----:B------:R-:W4:Y:S01]  /*02e0*/  LDG.E.64 R18, desc[UR4][R8.64+-0x808] ;  /* 0xfff7f80408127981 */ /* 0x000f22000c1e1b00 */
[----:B--2---:R-:W-:-:S08]  /*02f0*/  DADD R12, R12, R12 ;  /* 0x000000000c0c7229 */ /* 0x004fd0000000000c */
[----:B---3--:R-:W-:Y:S02]  /*0300*/  DADD R10, R10, -R12 ;  /* 0x000000000a0a7229 */ /* 0x008fe4000000080c */
[----:B----4-:R-:W-:-:S06]  /*0310*/  DADD R16, -R12, R16 ;  /* 0x000000000c107229 */ /* 0x010fcc0000000110 */
[----:B------:R-:W-:Y:S02]  /*0320*/  DADD R10, R10, R14 ;  /* 0x000000000a0a7229 */ /* 0x000fe4000000000e */
[----:B------:R-:W-:-:S06]  /*0330*/  DADD R16, R16, R18 ;  /* 0x0000000010107229 */ /* 0x000fcc0000000012 */
[----:B-----5:R-:W-:-:S08]  /*0340*/  DFMA R6, R10, R2, R6 ;  /* 0x000000020a06722b */ /* 0x020fd00000000006 */
[----:B------:R-:W-:-:S07]  /*0350*/  DFMA R6, R16, R2, R6 ;  /* 0x000000021006722b */ /* 0x000fce0000000006 */
[----:B------:R-:W-:Y:S01]  /*0360*/  STG.E.64 desc[UR4][R4.64], R6 ;  /* 0x0000000604007986 */ /* 0x000fe2000c101b04 */
[----:B------:R-:W-:Y:S05]  /*0370*/  EXIT ;  /* 0x000000000000794d */ /* 0x000fea0003800000 */
        .weak           $__internal_0_$__cuda_sm20_div_rn_f64_full
        .type           $__internal_0_$__cuda_sm20_div_rn_f64_full,@function
        .size           $__internal_0_$__cuda_sm20_div_rn_f64_full,(.L_x_25 - $__internal_0_$__cuda_sm20_div_rn_f64_full)
$__internal_0_$__cuda_sm20_div_rn_f64_full:
[----:B------:R-:W0:Y:S01]  /*0380*/  LDC.64 R8, c[0x0][0x390] ;  /* 0x0000e400ff087b82 */ /* 0x000e220000000a00 */
[----:B------:R-:W-:Y:S02]  /*0390*/  IMAD.MOV.U32 R11, RZ, RZ, 0x3ff3af4a ;  /* 0x3ff3af4aff0b7424 */ /* 0x000fe400078e00ff */
[----:B------:R-:W-:Y:S02]  /*03a0*/  IMAD.MOV.U32 R10, RZ, RZ, -0x197de247 ;  /* 0xe6821db9ff0a7424 */ /* 0x000fe400078e00ff */
[----:B------:R-:W1:Y:S01]  /*03b0*/  MUFU.RCP64H R3, R11 ;  /* 0x0000000b00037308 */ /* 0x000e620000001800 */
[----:B------:R-:W-:Y:S02]  /*03c0*/  IMAD.MOV.U32 R2, RZ, RZ, 0x1 ;  /* 0x00000001ff027424 */ /* 0x000fe400078e00ff */
[----:B------:R-:W-:Y:S02]  /*03d0*/  IMAD.MOV.U32 R16, RZ, RZ, 0x1ca00000 ;  /* 0x1ca00000ff107424 */ /* 0x000fe400078e00ff */
[----:B------:R-:W-:-:S04]  /*03e0*/  IMAD.MOV.U32 R23, RZ, RZ, 0x3fa00000 ;  /* 0x3fa00000ff177424 */ /* 0x000fc800078e00ff */
[----:B------:R-:W-:Y:S01]  /*03f0*/  VIADD R24, R23, 0xffffffff ;  /* 0xffffffff17187836 */ /* 0x000fe20000000000 */
[----:B-1----:R-:W-:Y:S01]  /*0400*/  DFMA R12, R2, -R10, 1 ;  /* 0x3ff00000020c742b */ /* 0x002fe2000000080a */
[C---:B0-----:R-:W-:Y:S02]  /*0410*/  FSETP.GEU.AND P1, PT, |R9|.reuse, 1.469367938527859385e-39, PT ;  /* 0x001000000900780b */ /* 0x041fe40003f2e200 */
[----:B------:R-:W-:-:S04]  /*0420*/  LOP3.LUT R15, R9, 0x7ff00000, RZ, 0xc0, !PT ;  /* 0x7ff00000090f7812 */ /* 0x000fc800078ec0ff */
[----:B------:R-:W-:Y:S01]  /*0430*/  ISETP.GE.U32.AND P0, PT, R15, 0x3fa00000, PT ;  /* 0x3fa000000f00780c */ /* 0x000fe20003f06070 */
[----:B------:R-:W-:Y:S01]  /*0440*/  DFMA R12, R12, R12, R12 ;  /* 0x0000000c0c0c722b */ /* 0x000fe2000000000c */
[----:B------:R-:W-:Y:S02]  /*0450*/  IMAD.MOV.U32 R22, RZ, RZ, R15 ;  /* 0x000000ffff167224 */ /* 0x000fe400078e000f */
[----:B------:R-:W-:-:S04]  /*0460*/  SEL R16, R16, 0x63400000, !P0 ;  /* 0x6340000010107807 */ /* 0x000fc80004000000 */
[C-C-:B------:R-:W-:Y:S01]  /*0470*/  @!P1 LOP3.LUT R18, R16.reuse, 0x80000000, R9.reuse, 0xf8, !PT ;  /* 0x8000000010129812 */ /* 0x140fe200078ef809 */
[----:B------:R-:W-:Y:S01]  /*0480*/  DFMA R12, R2, R12, R2 ;  /* 0x0000000c020c722b */ /* 0x000fe20000000002 */
[----:B------:R-:W-:Y:S01]  /*0490*/  LOP3.LUT R3, R16, 0x800fffff, R9, 0xf8, !PT ;  /* 0x800fffff10037812 */ /* 0x000fe200078ef809 */
[----:B------:R-:W-:Y:S01]  /*04a0*/  IMAD.MOV.U32 R2, RZ, RZ, R8 ;  /* 0x000000ffff027224 */ /* 0x000fe200078e0008 */
[----:B------:R-:W-:Y:S01]  /*04b0*/  @!P1 LOP3.LUT R19, R18, 0x100000, RZ, 0xfc, !PT ;  /* 0x0010000012139812 */ /* 0x000fe200078efcff */
[----:B------:R-:W-:-:S04]  /*04c0*/  @!P1 IMAD.MOV.U32 R18, RZ, RZ, RZ ;  /* 0x000000ffff129224 */ /* 0x000fc800078e00ff */
[----:B------:R-:W-:Y:S02]  /*04d0*/  DFMA R20, R12, -R10, 1 ;  /* 0x3ff000000c14742b */ /* 0x000fe4000000080a */
[----:B------:R-:W-:-:S06]  /*04e0*/  @!P1 DFMA R2, R2, 2, -R18 ;  /* 0x400000000202982b */ /* 0x000fcc0000000812 */
[----:B------:R-:W-:-:S04]  /*04f0*/  DFMA R12, R12, R20, R12 ;  /* 0x000000140c0c722b */ /* 0x000fc8000000000c */
[----:B------:R-:W-:-:S04]  /*0500*/  @!P1 LOP3.LUT R22, R3, 0x7ff00000, RZ, 0xc0, !PT ;  /* 0x7ff0000003169812 */ /* 0x000fc800078ec0ff */
[----:B------:R-:W-:Y:S01]  /*0510*/  DMUL R18, R12, R2 ;  /* 0x000000020c127228 */ /* 0x000fe20000000000 */
[----:B------:R-:W-:-:S05]  /*0520*/  VIADD R17, R22, 0xffffffff ;  /* 0xffffffff16117836 */ /* 0x000fca0000000000 */
[----:B------:R-:W-:Y:S02]  /*0530*/  ISETP.GT.U32.AND P0, PT, R17, 0x7feffffe, PT ;  /* 0x7feffffe1100780c */ /* 0x000fe40003f04070 */
[----:B------:R-:W-:Y:S02]  /*0540*/  DFMA R20, R18, -R10, R2 ;  /* 0x8000000a1214722b */ /* 0x000fe40000000002 */
[----:B------:R-:W-:-:S06]  /*0550*/  ISETP.GT.U32.OR P0, PT, R24, 0x7feffffe, P0 ;  /* 0x7feffffe1800780c */ /* 0x000fcc0000704470 */
[----:B------:R-:W-:-:S07]  /*0560*/  DFMA R12, R12, R20, R18 ;  /* 0x000000140c0c722b */ /* 0x000fce0000000012 */
[----:B------:R-:W-:Y:S05]  /*0570*/  @P0 BRA `(.L_x_15) ;  /* 0x0000000000680947 */ /* 0x000fea0003800000 */
[----:B------:R-:W-:-:S05]  /*0580*/  IMAD.MOV.U32 R8, RZ, RZ, 0x3fa00000 ;  /* 0x3fa00000ff087424 */ /* 0x000fca00078e00ff */
[----:B------:R-:W-:Y:S01]  /*0590*/  VIADDMNMX R15, R15, -R8, 0xb9600000, !PT ;  /* 0xb96000000f0f7446 */ /* 0x000fe20007800908 */
[----:B------:R-:W-:-:S03]  /*05a0*/  IMAD.MOV.U32 R8, RZ, RZ, RZ ;  /* 0x000000ffff087224 */ /* 0x000fc600078e00ff */
[----:B------:R-:W-:-:S05]  /*05b0*/  VIMNMX R15, PT, PT, R15, 0x46a00000, PT ;  /* 0x46a000000f0f7848 */ /* 0x000fca0003fe0100 */
[----:B------:R-:W-:-:S04]  /*05c0*/  IMAD.IADD R15, R15, 0x1, -R16 ;  /* 0x000000010f0f7824 */ /* 0x000fc800078e0a10 */
[----:B------:R-:W-:-:S06]  /*05d0*/  VIADD R9, R15, 0x7fe00000 ;  /* 0x7fe000000f097836 */ /* 0x000fcc0000000000 */
[----:B------:R-:W-:-:S10]  /*05e0*/  DMUL R16, R12, R8 ;  /* 0x000000080c107228 */ /* 0x000fd40000000000 */
[----:B------:R-:W-:-:S13]  /*05f0*/  FSETP.GTU.AND P0, PT, |R17|, 1.469367938527859385e-39, PT ;  /* 0x001000001100780b */ /* 0x000fda0003f0c200 */
[----:B------:R-:W-:Y:S05]  /*0600*/  @P0 BRA `(.L_x_16) ;  /* 0x00000000008c0947 */ /* 0x000fea0003800000 */
[----:B------:R-:W-:Y:S01]  /*0610*/  DFMA R2, R12, -R10, R2 ;  /* 0x8000000a0c02722b */ /* 0x000fe20000000002 */
[----:B------:R-:W-:-:S09]  /*0620*/  IMAD.MOV.U32 R8, RZ, RZ, RZ ;  /* 0x000000ffff087224 */ /* 0x000fd200078e00ff */
[C---:B------:R-:W-:Y:S02]  /*0630*/  FSETP.NEU.AND P0, PT, R3.reuse, RZ, PT ;  /* 0x000000ff0300720b */ /* 0x040fe40003f0d000 */
[----:B------:R-:W-:-:S04]  /*0640*/  LOP3.LUT R2, R3, 0x3fa3af4a, RZ, 0x3c, !PT ;  /* 0x3fa3af4a03027812 */ /* 0x000fc800078e3cff */
[----:B------:R-:W-:-:S04]  /*0650*/  LOP3.LUT R11, R2, 0x80000000, RZ, 0xc0, !PT ;  /* 0x80000000020b7812 */ /* 0x000fc800078ec0ff */
[----:B------:R-:W-:-:S03]  /*0660*/  LOP3.LUT R9, R11, R9, RZ, 0xfc, !PT ;  /* 0x000000090b097212 */ /* 0x000fc600078efcff */
[----:B------:R-:W-:Y:S05]  /*0670*/  @!P0 BRA `(.L_x_16) ;  /* 0x0000000000708947 */ /* 0x000fea0003800000 */
[----:B------:R-:W-:Y:S01]  /*0680*/  IMAD.MOV R3, RZ, RZ, -R15 ;  /* 0x000000ffff037224 */ /* 0x000fe200078e0a0f */
[----:B------:R-:W-:Y:S01]  /*0690*/  DMUL.RP R8, R12, R8 ;  /* 0x000000080c087228 */ /* 0x000fe20000008000 */
[----:B------:R-:W-:Y:S01]  /*06a0*/  IMAD.MOV.U32 R2, RZ, RZ, RZ ;  /* 0x000000ffff027224 */ /* 0x000fe200078e00ff */
[----:B------:R-:W-:-:S05]  /*06b0*/  IADD3 R15, PT, PT, -R15, -0x43300000, RZ ;  /* 0xbcd000000f0f7810 */ /* 0x000fca0007ffe1ff */
[----:B------:R-:W-:-:S03]  /*06c0*/  DFMA R2, R16, -R2, R12 ;  /* 0x800000021002722b */ /* 0x000fc6000000000c */
[----:B------:R-:W-:-:S07]  /*06d0*/  LOP3.LUT R11, R9, R11, RZ, 0x3c, !PT ;  /* 0x0000000b090b7212 */ /* 0x000fce00078e3cff */
[----:B------:R-:W-:-:S04]  /*06e0*/  FSETP.NEU.AND P0, PT, |R3|, R15, PT ;  /* 0x0000000f0300720b */ /* 0x000fc80003f0d200 */
[----:B------:R-:W-:Y:S02]  /*06f0*/  FSEL R16, R8, R16, !P0 ;  /* 0x0000001008107208 */ /* 0x000fe40004000000 */
[----:B------:R-:W-:Y:S01]  /*0700*/  FSEL R17, R11, R17, !P0 ;  /* 0x000000110b117208 */ /* 0x000fe20004000000 */
[----:B------:R-:W-:Y:S06]  /*0710*/  BRA `(.L_x_16) ;  /* 0x0000000000487947 */ /* 0x000fec0003800000 */
.L_x_15:
[----:B------:R-:W0:Y:S02]  /*0720*/  LDC.64 R2, c[0x0][0x390] ;  /* 0x0000e400ff027b82 */ /* 0x000e240000000a00 */
[----:B0-----:R-:W-:-:S14]  /*0730*/  DSETP.NAN.AND P0, PT, R2, R2, PT ;  /* 0x000000020200722a */ /* 0x001fdc0003f08000 */
[----:B------:R-:W-:Y:S05]  /*0740*/  @P0 BRA `(.L_x_17) ;  /* 0x0000000000340947 */ /* 0x000fea0003800000 */
[----:B------:R-:W-:Y:S01]  /*0750*/  ISETP.NE.AND P0, PT, R22, R23, PT ;  /* 0x000000171600720c */ /* 0x000fe20003f05270 */
[----:B------:R-:W-:Y:S02]  /*0760*/  IMAD.MOV.U32 R16, RZ, RZ, 0x0 ;  /* 0x00000000ff107424 */ /* 0x000fe400078e00ff */
[----:B------:R-:W-:-:S10]  /*0770*/  IMAD.MOV.U32 R17, RZ, RZ, -0x80000 ;  /* 0xfff80000ff117424 */ /* 0x000fd400078e00ff */
[----:B------:R-:W-:Y:S05]  /*0780*/  @!P0 BRA `(.L_x_16) ;  /* 0x00000000002c8947 */ /* 0x000fea0003800000 */
[----:B------:R-:W-:Y:S02]  /*0790*/  ISETP.NE.AND P0, PT, R22, 0x7ff00000, PT ;  /* 0x7ff000001600780c */ /* 0x000fe40003f05270 */
[----:B------:R-:W-:Y:S02]  /*07a0*/  LOP3.LUT R9, R9, 0x3fa3af4a, RZ, 0x3c, !PT ;  /* 0x3fa3af4a09097812 */ /* 0x000fe400078e3cff */
[----:B------:R-:W-:Y:S02]  /*07b0*/  ISETP.EQ.OR P0, PT, R23, RZ, !P0 ;  /* 0x000000ff1700720c */ /* 0x000fe40004702670 */
[----:B------:R-:W-:-:S11]  /*07c0*/  LOP3.LUT R17, R9, 0x80000000, RZ, 0xc0, !PT ;  /* 0x8000000009117812 */ /* 0x000fd600078ec0ff */
[----:B------:R-:W-:Y:S01]  /*07d0*/  @P0 LOP3.LUT R2, R17, 0x7ff00000, RZ, 0xfc, !PT ;  /* 0x7ff0000011020812 */ /* 0x000fe200078efcff */
[----:B------:R-:W-:Y:S02]  /*07e0*/  @!P0 IMAD.MOV.U32 R16, RZ, RZ, RZ ;  /* 0x000000ffff108224 */ /* 0x000fe400078e00ff */
[----:B------:R-:W-:Y:S02]  /*07f0*/  @P0 IMAD.MOV.U32 R16, RZ, RZ, RZ ;  /* 0x000000ffff100224 */ /* 0x000fe400078e00ff */
[----:B------:R-:W-:Y:S01]  /*0800*/  @P0 IMAD.MOV.U32 R17, RZ, RZ, R2 ;  /* 0x000000ffff110224 */ /* 0x000fe200078e0002 */
[----:B------:R-:W-:Y:S06]  /*0810*/  BRA `(.L_x_16) ;  /* 0x0000000000087947 */ /* 0x000fec0003800000 */
.L_x_17:
[----:B------:R-:W-:Y:S01]  /*0820*/  LOP3.LUT R17, R9, 0x80000, RZ, 0xfc, !PT ;  /* 0x0008000009117812 */ /* 0x000fe200078efcff */
[----:B------:R-:W-:-:S07]  /*0830*/  IMAD.MOV.U32 R16, RZ, RZ, R8 ;  /* 0x000000ffff107224 */ /* 0x000fce00078e0008 */
.L_x_16:
[----:B------:R-:W-:Y:S02]  /*0840*/  IMAD.MOV.U32 R15, RZ, RZ, 0x0 ;  /* 0x00000000ff0f7424 */ /* 0x000fe400078e00ff */
[----:B------:R-:W-:Y:S02]  /*0850*/  IMAD.MOV.U32 R2, RZ, RZ, R16 ;  /* 0x000000ffff027224 */ /* 0x000fe400078e0010 */
[----:B------:R-:W-:Y:S01]  /*0860*/  IMAD.MOV.U32 R3, RZ, RZ, R17 ;  /* 0x000000ffff037224 */ /* 0x000fe200078e0011 */
[----:B------:R-:W-:Y:S06]  /*0870*/  RET.REL.NODEC R14 `(_Z12I_lin_kernelPdS_d) ;  /* 0xfffffff40ee07950 */ /* 0x000fec0003c3ffff */
.L_x_18:
        /* <DEDUP_REMOVED lines=16> */
.L_x_25:


//--------------------- .text._Z12R_lin_kernelPdS_d --------------------------
	.section	.text._Z12R_lin_kernelPdS_d,"ax",@progbits
	.align	128
        .global         _Z12R_lin_kernelPdS_d
        .type           _Z12R_lin_kernelPdS_d,@function
        .size           _Z12R_lin_kernelPdS_d,(.L_x_26 - _Z12R_lin_kernelPdS_d)
        .other          _Z12R_lin_kernelPdS_d,@"STO_CUDA_ENTRY STV_DEFAULT"
_Z12R_lin_kernelPdS_d:
.text._Z12R_lin_kernelPdS_d:
        /* <DEDUP_REMOVED lines=38> */
[----:B-----5:R-:W-:Y:S05]  /*0260*/  CALL.REL.NOINC `($__internal_1_$__cuda_sm20_div_rn_f64_full) ;  /* 0x0000000000447944 */ /* 0x020fea0003c00000 */
.L_x_19:
        /* <DEDUP_REMOVED lines=13> */
[----:B-----5:R-:W-:-:S08]  /*0340*/  DFMA R6, R10, -R2, R6 ;  /* 0x800000020a06722b */ /* 0x020fd00000000006 */
[----:B------:R-:W-:-:S07]  /*0350*/  DFMA R6, R16, -R2, R6 ;  /* 0x800000021006722b */ /* 0x000fce0000000006 */
[----:B------:R-:W-:Y:S01]  /*0360*/  STG.E.64 desc[UR4][R4.64], R6 ;  /* 0x0000000604007986 */ /* 0x000fe2000c101b04 */
[----:B------:R-:W-:Y:S05]  /*0370*/  EXIT ;  /* 0x000000000000794d */ /* 0x000fea0003800000 */
        .weak           $__internal_1_$__cuda_sm20_div_rn_f64_full
        .type           $__internal_1_$__cuda_sm20_div_rn_f64_full,@function
        .size           $__internal_1_$__cuda_sm20_div_rn_f64_full,(.L_x_26 - $__internal_1_$__cuda_sm20_div_rn_f64_full)
$__internal_1_$__cuda_sm20_div_rn_f64_full:
        /* <DEDUP_REMOVED lines=58> */
.L_x_20:
        /* <DEDUP_REMOVED lines=16> */
.L_x_22:
[----:B------:R-:W-:Y:S01]  /*0820*/  LOP3.LUT R17, R9, 0x80000, RZ, 0xfc, !PT ;  /* 0x0008000009117812 */ /* 0x000fe200078efcff */
[----:B------:R-:W-:-:S07]  /*0830*/  IMAD.MOV.U32 R16, RZ, RZ, R8 ;  /* 0x000000ffff107224 */ /* 0x000fce00078e0008 */
.L_x_21:
[----:B------:R-:W-:Y:S02]  /*0840*/  IMAD.MOV.U32 R15, RZ, RZ, 0x0 ;  /* 0x00000000ff0f7424 */ /* 0x000fe400078e00ff */
[----:B------:R-:W-:Y:S02]  /*0850*/  IMAD.MOV.U32 R2, RZ, RZ, R16 ;  /* 0x000000ffff027224 */ /* 0x000fe400078e0010 */
[----:B------:R-:W-:Y:S01]  /*0860*/  IMAD.MOV.U32 R3, RZ, RZ, R17 ;  /* 0x000000ffff037224 */ /* 0x000fe200078e0011 */
[----:B------:R-:W-:Y:S06]  /*0870*/  RET.REL.NODEC R14 `(_Z12R_lin_kernelPdS_d) ;  /* 0xfffffff40ee07950 */ /* 0x000fec0003c3ffff */
.L_x_23:
        /* <DEDUP_REMOVED lines=16> */
.L_x_26:


//--------------------- .nv.global.init           --------------------------
	.section	.nv.global.init,"aw",@progbits
	.align	16
.nv.global.init:
	.type		__cudart_sin_cos_coeffs,@object
	.size		__cudart_sin_cos_coeffs,(__cudart_i2opi_d - __cudart_sin_cos_coeffs)
__cudart_sin_cos_coeffs:
        /*0000*/ 	.byte	0x46, 0xd2, 0xb0, 0x2c, 0xf1, 0xe5, 0x5a, 0xbe, 0x92, 0xe3, 0xac, 0x69, 0xe3, 0x1d, 0xc7, 0x3e
        /*0010*/ 	.byte	0xa1, 0x62, 0xdb, 0x19, 0xa0, 0x01, 0x2a, 0xbf, 0x18, 0x08, 0x11, 0x11, 0x11, 0x11, 0x81, 0x3f
        /*0020*/ 	.byte	0x54, 0x55, 0x55, 0x55, 0x55, 0x55, 0xc5, 0xbf, 0x00, 0x00, 0x00, 0x00, 0x00, 0x00, 0x00, 0x00
        /*0030*/ 	.byte	0x00, 0x00, 0x00, 0x00, 0x00, 0x00, 0x00, 0x00, 0x64, 0x81, 0xfd, 0x20, 0x83, 0xff, 0xa8, 0xbd
        /*0040*/ 	.byte	0x28, 0x85, 0xef, 0xc1, 0xa7, 0xee, 0x21, 0x3e, 0xd9, 0xe6, 0x06, 0x8e, 0x4f, 0x7e, 0x92, 0xbe
        /*0050*/ 	.byte	0xe9, 0xbc, 0xdd, 0x19, 0xa0, 0x01, 0xfa, 0x3e, 0x47, 0x5d, 0xc1, 0x16, 0x6c, 0xc1, 0x56, 0xbf
        /*0060*/ 	.byte	0x51, 0x55, 0x55, 0x55, 0x55, 0x55, 0xa5, 0x3f, 0x00, 0x00, 0x00, 0x00, 0x00, 0x00, 0xe0, 0xbf
        /*0070*/ 	.byte	0x00, 0x00, 0x00, 0x00, 0x00, 0x00, 0xf0, 0x3f, 0x00, 0x00, 0x00, 0x00, 0x00, 0x00, 0x00, 0x00
	.type		__cudart_i2opi_d,@object
	.size		__cudart_i2opi_d,(.L_0 - __cudart_i2opi_d)
__cudart_i2opi_d:
        /* <DEDUP_REMOVED lines=9> */
.L_0:


//--------------------- .nv.shared.reserved.0     --------------------------
	.section	.nv.shared.reserved.0,"aw",@nobits
	.weak		__nv_reservedSMEM_offset_0_alias
	.size		__nv_reservedSMEM_offset_0_alias, 0, 64
	.other		__nv_reservedSMEM_offset_0_alias,@"STO_CUDA_RESERVED_SHARED STV_DEFAULT"
__nv_reservedSMEM_offset_0_alias:
	.zero		0
	.zero		64


//--------------------- .nv.constant0._Z13nonlin_kernelPdS_d --------------------------
	.section	.nv.constant0._Z13nonlin_kernelPdS_d,"a",@progbits
	.sectionflags	@""
	.align	4
.nv.constant0._Z13nonlin_kernelPdS_d:
	.zero		920


//--------------------- .nv.constant0._Z12I_lin_kernelPdS_d --------------------------
	.section	.nv.constant0._Z12I_lin_kernelPdS_d,"a",@progbits
	.sectionflags	@""
	.align	4
.nv.constant0._Z12I_lin_kernelPdS_d:
	.zero		920


//--------------------- .nv.constant0._Z12R_lin_kernelPdS_d --------------------------
	.section	.nv.constant0._Z12R_lin_kernelPdS_d,"a",@progbits
	.sectionflags	@""
	.align	4
.nv.constant0._Z12R_lin_kernelPdS_d:
	.zero		920


//--------------------- SYMBOLS --------------------------

	.type		.nv.reservedSmem.offset0,@object
	.size		.nv.reservedSmem.offset0,0x4
